	.target	sm_90a

	.elftype	@"ET_EXEC"


//--------------------- .note.nv.tkinfo           --------------------------
	.section	.note.nv.tkinfo,"",@"SHT_NOTE"
	.sectionflags	@"SHF_NOTE_NV_TKINFO"
	.tkinfo
        /*0018*/ 	.word	0x00000002
        /*0030*/ 	.string	""
        /*0030*/ 	.string	"ptxas"
        /*0030*/ 	.string	"Cuda compilation tools, release 13.0, V13.0.88"
        /*0030*/ 	.string	"Build cuda_13.0.r13.0/compiler.36424714_0"
        /*0030*/ 	.string	"-arch sm_90a -m 64 "



//--------------------- .note.nv.cuinfo           --------------------------
	.section	.note.nv.cuinfo,"",@"SHT_NOTE"
	.sectionflags	@"SHF_NOTE_NV_CUINFO"
        /*0018*/ 	.short	0x0002
        /*001a*/ 	.short	0x005a
        /*001c*/ 	.short	0x0082
	.zero		2


//--------------------- .nv.info                  --------------------------
	.section	.nv.info,"",@"SHT_CUDA_INFO"
	.align	4


	//----- nvinfo : EIATTR_REGCOUNT
	.align		4
        /*0000*/ 	.byte	0x04, 0x2f
        /*0002*/ 	.short	(.L_15 - .L_14)
	.align		4
.L_14:
        /*0004*/ 	.word	index@(_ZN7cutlass13device_kernelINS_4gemm6kernel13GemmUniversalIN4cute5tupleIJiiiiEEENS1_10collective13CollectiveMmaINS1_34MainloopSm90TmaGmmaWarpSpecializedILi3ENS5_IJNS4_1CILi2EEENSA_ILi1EEESC_EEENS1_35KernelTmaWarpSpecializedCooperativeEEENS5_IJNSA_ILi128EEENSA_ILi256EEENSA_ILi64EEEEEENS_6half_tENS5_IJlSC_lEEESK_SL_NS4_8TiledMMAINS4_8MMA_AtomIJNS4_4SM904GMMA26MMA_64x256x16_F32F16F16_SSILNSP_5MajorE0ELSR_0ELNSP_7ScaleInE1ELSS_1EEEEEENS4_6LayoutISD_NS5_IJSC_NSA_ILi0EEESW_EEEEENS5_IJNS4_10UnderscoreESZ_SZ_EEEEENS4_13SM90_TMA_LOADENS4_14ComposedLayoutINS4_7SwizzleILi3ELi4ELi3EEENS4_18smem_ptr_flag_bitsILi16EEENSV_INS5_IJNSA_ILi8EEESI_EEENS5_IJSI_SC_EEEEEEEvNS4_8identityENS4_23SM90_TMA_LOAD_MULTICASTES1C_vS1D_EENS_8epilogue10collective6detail29Sm90TmaWarpSpecializedAdapterINS1H_15DefaultEpilogueISK_SL_SL_NS1G_6thread17LinearCombinationISK_Li1EffLNS1L_9ScaleType4KindE0ELNS_15FloatRoundStyleE2ESK_EENS1_15EpilogueDefaultEEEEEvvEEEEvNT_6ParamsE)
        /*0008*/ 	.word	0x000000a8


	//----- nvinfo : EIATTR_FRAME_SIZE
	.align		4
.L_15:
        /*000c*/ 	.byte	0x04, 0x11
        /*000e*/ 	.short	(.L_17 - .L_16)
	.align		4
.L_16:
        /*0010*/ 	.word	index@(_ZN7cutlass13device_kernelINS_4gemm6kernel13GemmUniversalIN4cute5tupleIJiiiiEEENS1_10collective13CollectiveMmaINS1_34MainloopSm90TmaGmmaWarpSpecializedILi3ENS5_IJNS4_1CILi2EEENSA_ILi1EEESC_EEENS1_35KernelTmaWarpSpecializedCooperativeEEENS5_IJNSA_ILi128EEENSA_ILi256EEENSA_ILi64EEEEEENS_6half_tENS5_IJlSC_lEEESK_SL_NS4_8TiledMMAINS4_8MMA_AtomIJNS4_4SM904GMMA26MMA_64x256x16_F32F16F16_SSILNSP_5MajorE0ELSR_0ELNSP_7ScaleInE1ELSS_1EEEEEENS4_6LayoutISD_NS5_IJSC_NSA_ILi0EEESW_EEEEENS5_IJNS4_10UnderscoreESZ_SZ_EEEEENS4_13SM90_TMA_LOADENS4_14ComposedLayoutINS4_7SwizzleILi3ELi4ELi3EEENS4_18smem_ptr_flag_bitsILi16EEENSV_INS5_IJNSA_ILi8EEESI_EEENS5_IJSI_SC_EEEEEEEvNS4_8identityENS4_23SM90_TMA_LOAD_MULTICASTES1C_vS1D_EENS_8epilogue10collective6detail29Sm90TmaWarpSpecializedAdapterINS1H_15DefaultEpilogueISK_SL_SL_NS1G_6thread17LinearCombinationISK_Li1EffLNS1L_9ScaleType4KindE0ELNS_15FloatRoundStyleE2ESK_EENS1_15EpilogueDefaultEEEEEvvEEEEvNT_6ParamsE)
        /*0014*/ 	.word	0x00000000


	//----- nvinfo : EIATTR_MIN_STACK_SIZE
	.align		4
.L_17:
        /*0018*/ 	.byte	0x04, 0x12
        /*001a*/ 	.short	(.L_19 - .L_18)
	.align		4
.L_18:
        /*001c*/ 	.word	index@(_ZN7cutlass13device_kernelINS_4gemm6kernel13GemmUniversalIN4cute5tupleIJiiiiEEENS1_10collective13CollectiveMmaINS1_34MainloopSm90TmaGmmaWarpSpecializedILi3ENS5_IJNS4_1CILi2EEENSA_ILi1EEESC_EEENS1_35KernelTmaWarpSpecializedCooperativeEEENS5_IJNSA_ILi128EEENSA_ILi256EEENSA_ILi64EEEEEENS_6half_tENS5_IJlSC_lEEESK_SL_NS4_8TiledMMAINS4_8MMA_AtomIJNS4_4SM904GMMA26MMA_64x256x16_F32F16F16_SSILNSP_5MajorE0ELSR_0ELNSP_7ScaleInE1ELSS_1EEEEEENS4_6LayoutISD_NS5_IJSC_NSA_ILi0EEESW_EEEEENS5_IJNS4_10UnderscoreESZ_SZ_EEEEENS4_13SM90_TMA_LOADENS4_14ComposedLayoutINS4_7SwizzleILi3ELi4ELi3EEENS4_18smem_ptr_flag_bitsILi16EEENSV_INS5_IJNSA_ILi8EEESI_EEENS5_IJSI_SC_EEEEEEEvNS4_8identityENS4_23SM90_TMA_LOAD_MULTICASTES1C_vS1D_EENS_8epilogue10collective6detail29Sm90TmaWarpSpecializedAdapterINS1H_15DefaultEpilogueISK_SL_SL_NS1G_6thread17LinearCombinationISK_Li1EffLNS1L_9ScaleType4KindE0ELNS_15FloatRoundStyleE2ESK_EENS1_15EpilogueDefaultEEEEEvvEEEEvNT_6ParamsE)
        /*0020*/ 	.word	0x00000000
.L_19:


//--------------------- .nv.compat                --------------------------
	.section	.nv.compat,"",@"SHT_CUDA_COMPAT_INFO"
	.align	4
        /*0000*/ 	.byte	0x02, 0x09, 0x01, 0x00, 0x02, 0x02, 0x04, 0x00, 0x02, 0x05, 0x05, 0x00, 0x03, 0x07, 0x01, 0x01
        /*0010*/ 	.byte	0x02, 0x03, 0x01, 0x00, 0x02, 0x06, 0x01, 0x00, 0x04, 0x0b, 0x08, 0x00, 0x00, 0x00, 0x00, 0x00
        /*0020*/ 	.byte	0x00, 0x00, 0x00, 0x00


//--------------------- .nv.info._ZN7cutlass13device_kernelINS_4gemm6kernel13GemmUniversalIN4cute5tupleIJiiiiEEENS1_10collective13CollectiveMmaINS1_34MainloopSm90TmaGmmaWarpSpecializedILi3ENS5_IJNS4_1CILi2EEENSA_ILi1EEESC_EEENS1_35KernelTmaWarpSpecializedCooperativeEEENS5_IJNSA_ILi128EEENSA_ILi256EEENSA_ILi64EEEEEENS_6half_tENS5_IJlSC_lEEESK_SL_NS4_8TiledMMAINS4_8MMA_AtomIJNS4_4SM904GMMA26MMA_64x256x16_F32F16F16_SSILNSP_5MajorE0ELSR_0ELNSP_7ScaleInE1ELSS_1EEEEEENS4_6LayoutISD_NS5_IJSC_NSA_ILi0EEESW_EEEEENS5_IJNS4_10UnderscoreESZ_SZ_EEEEENS4_13SM90_TMA_LOADENS4_14ComposedLayoutINS4_7SwizzleILi3ELi4ELi3EEENS4_18smem_ptr_flag_bitsILi16EEENSV_INS5_IJNSA_ILi8EEESI_EEENS5_IJSI_SC_EEEEEEEvNS4_8identityENS4_23SM90_TMA_LOAD_MULTICASTES1C_vS1D_EENS_8epilogue10collective6detail29Sm90TmaWarpSpecializedAdapterINS1H_15DefaultEpilogueISK_SL_SL_NS1G_6thread17LinearCombinationISK_Li1EffLNS1L_9ScaleType4KindE0ELNS_15FloatRoundStyleE2ESK_EENS1_15EpilogueDefaultEEEEEvvEEEEvNT_6ParamsE --------------------------
	.section	.nv.info._ZN7cutlass13device_kernelINS_4gemm6kernel13GemmUniversalIN4cute5tupleIJiiiiEEENS1_10collective13CollectiveMmaINS1_34MainloopSm90TmaGmmaWarpSpecializedILi3ENS5_IJNS4_1CILi2EEENSA_ILi1EEESC_EEENS1_35KernelTmaWarpSpecializedCooperativeEEENS5_IJNSA_ILi128EEENSA_ILi256EEENSA_ILi64EEEEEENS_6half_tENS5_IJlSC_lEEESK_SL_NS4_8TiledMMAINS4_8MMA_AtomIJNS4_4SM904GMMA26MMA_64x256x16_F32F16F16_SSILNSP_5MajorE0ELSR_0ELNSP_7ScaleInE1ELSS_1EEEEEENS4_6LayoutISD_NS5_IJSC_NSA_ILi0EEESW_EEEEENS5_IJNS4_10UnderscoreESZ_SZ_EEEEENS4_13SM90_TMA_LOADENS4_14ComposedLayoutINS4_7SwizzleILi3ELi4ELi3EEENS4_18smem_ptr_flag_bitsILi16EEENSV_INS5_IJNSA_ILi8EEESI_EEENS5_IJSI_SC_EEEEEEEvNS4_8identityENS4_23SM90_TMA_LOAD_MULTICASTES1C_vS1D_EENS_8epilogue10collective6detail29Sm90TmaWarpSpecializedAdapterINS1H_15DefaultEpilogueISK_SL_SL_NS1G_6thread17LinearCombinationISK_Li1EffLNS1L_9ScaleType4KindE0ELNS_15FloatRoundStyleE2ESK_EENS1_15EpilogueDefaultEEEEEvvEEEEvNT_6ParamsE,"",@"SHT_CUDA_INFO"
	.sectionflags	@""
	.align	4


	//----- nvinfo : EIATTR_CUDA_API_VERSION
	.align		4
        /*0000*/ 	.byte	0x04, 0x37
        /*0002*/ 	.short	(.L_21 - .L_20)
.L_20:
        /*0004*/ 	.word	0x00000082


	//----- nvinfo : EIATTR_KPARAM_INFO
	.align		4
.L_21:
        /*0008*/ 	.byte	0x04, 0x17
        /*000a*/ 	.short	(.L_23 - .L_22)
.L_22:
        /*000c*/ 	.word	0x00000000
        /*0010*/ 	.short	0x0000
        /*0012*/ 	.short	0x0070
        /*0014*/ 	.byte	0x00, 0xf0, 0x01, 0x10


	//----- nvinfo : EIATTR_SPARSE_MMA_MASK
	.align		4
.L_23:
        /*0018*/ 	.byte	0x03, 0x50
        /*001a*/ 	.short	0x0000


	//----- nvinfo : EIATTR_MAXREG_COUNT
	.align		4
        /*001c*/ 	.byte	0x03, 0x1b
        /*001e*/ 	.short	0x00a8


	//----- nvinfo : EIATTR_NUM_BARRIERS
	.align		4
        /*0020*/ 	.byte	0x02, 0x4c
        /*0022*/ 	.byte	0x01
	.zero		1


	//----- nvinfo : EIATTR_EXTERNS
	.align		4
        /*0024*/ 	.byte	0x04, 0x0f
        /*0026*/ 	.short	(.L_25 - .L_24)


	//   ....[0]....
	.align		4
.L_24:
        /*0028*/ 	.word	index@(__assertfail)


	//----- nvinfo : EIATTR_MERCURY_ISA_VERSION
	.align		4
.L_25:
        /*002c*/ 	.byte	0x03, 0x5f
        /*002e*/ 	.short	0x0101


	//----- nvinfo : EIATTR_INT_WARP_WIDE_INSTR_OFFSETS
	.align		4
        /*0030*/ 	.byte	0x04, 0x31
        /*0032*/ 	.short	(.L_27 - .L_26)


	//   ....[0]....
.L_26:
        /*0034*/ 	.word	0x00000460


	//   ....[1]....
        /*0038*/ 	.word	0x00000490


	//   ....[2]....
        /*003c*/ 	.word	0x00000650


	//----- nvinfo : EIATTR_COOP_GROUP_MASK_REGIDS
	.align		4
.L_27:
        /*0040*/ 	.byte	0x04, 0x29
        /*0042*/ 	.short	(.L_29 - .L_28)


	//   ....[0]....
.L_28:
        /*0044*/ 	.word	0xffffffff


	//   ....[1]....
        /*0048*/ 	.word	0xffffffff


	//   ....[2]....
        /*004c*/ 	.word	0xffffffff


	//   ....[3]....
        /*0050*/ 	.word	0xffffffff


	//   ....[4]....
        /*0054*/ 	.word	0xffffffff


	//   ....[5]....
        /*0058*/ 	.word	0xffffffff


	//----- nvinfo : EIATTR_COOP_GROUP_INSTR_OFFSETS
	.align		4
.L_29:
        /*005c*/ 	.byte	0x04, 0x28
        /*005e*/ 	.short	(.L_31 - .L_30)


	//   ....[0]....
.L_30:
        /*0060*/ 	.word	0x00000060


	//   ....[1]....
        /*0064*/ 	.word	0x00000070


	//   ....[2]....
        /*0068*/ 	.word	0x00000130


	//   ....[3]....
        /*006c*/ 	.word	0x000002b0


	//   ....[4]....
        /*0070*/ 	.word	0x000007d0


	//   ....[5]....
        /*0074*/ 	.word	0x00001220


	//----- nvinfo : EIATTR_REG_RECONFIG
	.align		4
.L_31:
        /*0078*/ 	.byte	0x01, 0x54
	.zero		2


	//----- nvinfo : EIATTR_SYSCALL_OFFSETS
	.align		4
        /*007c*/ 	.byte	0x04, 0x46
        /*007e*/ 	.short	(.L_33 - .L_32)


	//   ....[0]....
.L_32:
        /*0080*/ 	.word	0x000013e0


	//----- nvinfo : EIATTR_MBARRIER_INSTR_OFFSETS
	.align		4
.L_33:
        /*0084*/ 	.byte	0x04, 0x39
        /*0086*/ 	.short	(.L_35 - .L_34)


	//   ....[0]....
.L_34:
        /*0088*/ 	.word	0x00000230
        /*008c*/ 	.word	0x000000ff
        /*0090*/ 	.word	0x00000000
        /*0094*/ 	.short	0x0100
        /*0096*/ 	.byte	0x08
	.zero		1


	//   ....[1]....
        /*0098*/ 	.word	0x00000240
        /*009c*/ 	.word	0x000000ff
        /*00a0*/ 	.word	0x00000018
        /*00a4*/ 	.short	0x0100
        /*00a6*/ 	.byte	0x08
	.zero		1


	//   ....[2]....
        /*00a8*/ 	.word	0x00000250
        /*00ac*/ 	.word	0x000000ff
        /*00b0*/ 	.word	0x00000008
        /*00b4*/ 	.short	0x0100
        /*00b6*/ 	.byte	0x08
	.zero		1


	//   ....[3]....
        /*00b8*/ 	.word	0x00000260
        /*00bc*/ 	.word	0x000000ff
        /*00c0*/ 	.word	0x00000020
        /*00c4*/ 	.short	0x0100
        /*00c6*/ 	.byte	0x08
	.zero		1


	//   ....[4]....
        /*00c8*/ 	.word	0x00000270
        /*00cc*/ 	.word	0x000000ff
        /*00d0*/ 	.word	0x00000010
        /*00d4*/ 	.short	0x0100
        /*00d6*/ 	.byte	0x08
	.zero		1


	//   ....[5]....
        /*00d8*/ 	.word	0x00000280
        /*00dc*/ 	.word	0x000000ff
        /*00e0*/ 	.word	0x00000028
        /*00e4*/ 	.short	0x0100
        /*00e6*/ 	.byte	0x08
	.zero		1


	//   ....[6]....
        /*00e8*/ 	.word	0x000006d0
        /*00ec*/ 	.word	0x000000ff
        /*00f0*/ 	.word	0x00000040
        /*00f4*/ 	.short	0x0100
        /*00f6*/ 	.byte	0x06
	.zero		1


	//   ....[7]....
        /*00f8*/ 	.word	0x00000760
        /*00fc*/ 	.word	0x000000ff
        /*0100*/ 	.word	0x00000048
        /*0104*/ 	.short	0x0100
        /*0106*/ 	.byte	0x06
	.zero		1


	//   ....[8]....
        /*0108*/ 	.word	0x000014a0
        /*010c*/ 	.word	0x00000003
        /*0110*/ 	.word	0x00000000
        /*0114*/ 	.short	0x010a
        /*0116*/ 	.byte	0x3f
	.zero		1


	//   ....[9]....
        /*0118*/ 	.word	0x000014e0
        /*011c*/ 	.word	0x00000003
        /*0120*/ 	.word	0x00000000
        /*0124*/ 	.short	0x010a
        /*0126*/ 	.byte	0x3f
	.zero		1


	//   ....[10]....
        /*0128*/ 	.word	0x000018e0
        /*012c*/ 	.word	0x00000005
        /*0130*/ 	.word	0x00000000
        /*0134*/ 	.short	0x010a
        /*0136*/ 	.byte	0x3f
	.zero		1


	//   ....[11]....
        /*0138*/ 	.word	0x00001920
        /*013c*/ 	.word	0x00000005
        /*0140*/ 	.word	0x00000000
        /*0144*/ 	.short	0x010a
        /*0146*/ 	.byte	0x3f
	.zero		1


	//   ....[12]....
        /*0148*/ 	.word	0x00001bb0
        /*014c*/ 	.word	0x00000005
        /*0150*/ 	.word	0x00000000
        /*0154*/ 	.short	0x0101
        /*0156*/ 	.byte	0x3f
	.zero		1


	//   ....[13]....
        /*0158*/ 	.word	0x00001dd0
        /*015c*/ 	.word	0x00000003
        /*0160*/ 	.word	0x00000000
        /*0164*/ 	.short	0x0101
        /*0166*/ 	.byte	0x3f
	.zero		1


	//   ....[14]....
        /*0168*/ 	.word	0x0000abb0
        /*016c*/ 	.word	0x00000017
        /*0170*/ 	.word	0x00000018
        /*0174*/ 	.short	0x010a
        /*0176*/ 	.byte	0x3f
	.zero		1


	//   ....[15]....
        /*0178*/ 	.word	0x0000af20
        /*017c*/ 	.word	0x00000003
        /*0180*/ 	.word	0x00000048
        /*0184*/ 	.short	0x0101
        /*0186*/ 	.byte	0x3f
	.zero		1


	//   ....[16]....
        /*0188*/ 	.word	0x0000b680
        /*018c*/ 	.word	0x00000007
        /*0190*/ 	.word	0x00000000
        /*0194*/ 	.short	0x010a
        /*0196*/ 	.byte	0x3f
	.zero		1


	//   ....[17]....
        /*0198*/ 	.word	0x0000b700
        /*019c*/ 	.word	0x00000006
        /*01a0*/ 	.word	0x00000000
        /*01a4*/ 	.short	0x010a
        /*01a6*/ 	.byte	0x3f
	.zero		1


	//   ....[18]....
        /*01a8*/ 	.word	0x0000b790
        /*01ac*/ 	.word	0x00000003
        /*01b0*/ 	.word	0x00000000
        /*01b4*/ 	.short	0x010a
        /*01b6*/ 	.byte	0x3f
	.zero		1


	//   ....[19]....
        /*01b8*/ 	.word	0x0000b7f0
        /*01bc*/ 	.word	0x00000003
        /*01c0*/ 	.word	0x00000000
        /*01c4*/ 	.short	0x010a
        /*01c6*/ 	.byte	0x3f
	.zero		1


	//   ....[20]....
        /*01c8*/ 	.word	0x0000b840
        /*01cc*/ 	.word	0x00000005
        /*01d0*/ 	.word	0x00000000
        /*01d4*/ 	.short	0x010a
        /*01d6*/ 	.byte	0x3f
	.zero		1


	//   ....[21]....
        /*01d8*/ 	.word	0x0000b910
        /*01dc*/ 	.word	0x00000017
        /*01e0*/ 	.word	0x00000018
        /*01e4*/ 	.short	0x010a
        /*01e6*/ 	.byte	0x3f
	.zero		1


	//   ....[22]....
        /*01e8*/ 	.word	0x0000b9e0
        /*01ec*/ 	.word	0x00000007
        /*01f0*/ 	.word	0x00000000
        /*01f4*/ 	.short	0x010a
        /*01f6*/ 	.byte	0x3f
	.zero		1


	//   ....[23]....
        /*01f8*/ 	.word	0x0000ba30
        /*01fc*/ 	.word	0x00000006
        /*0200*/ 	.word	0x00000000
        /*0204*/ 	.short	0x010a
        /*0206*/ 	.byte	0x3f
	.zero		1


	//----- nvinfo : EIATTR_NUM_MBARRIERS
	.align		4
.L_35:
        /*0208*/ 	.byte	0x03, 0x38
        /*020a*/ 	.short	0x0008


	//----- nvinfo : EIATTR_EXIT_INSTR_OFFSETS
	.align		4
        /*020c*/ 	.byte	0x04, 0x1c
        /*020e*/ 	.short	(.L_37 - .L_36)


	//   ....[0]....
.L_36:
        /*0210*/ 	.word	0x00000930


	//   ....[1]....
        /*0214*/ 	.word	0x00001150


	//   ....[2]....
        /*0218*/ 	.word	0x0000a2d0


	//   ....[3]....
        /*021c*/ 	.word	0x0000a830


	//   ....[4]....
        /*0220*/ 	.word	0x0000b7e0


	//----- nvinfo : EIATTR_MAX_THREADS
	.align		4
.L_37:
        /*0224*/ 	.byte	0x04, 0x05
        /*0226*/ 	.short	(.L_39 - .L_38)
.L_38:
        /*0228*/ 	.word	0x00000180
        /*022c*/ 	.word	0x00000001
        /*0230*/ 	.word	0x00000001


	//----- nvinfo : EIATTR_CRS_STACK_SIZE
	.align		4
.L_39:
        /*0234*/ 	.byte	0x04, 0x1e
        /*0236*/ 	.short	(.L_41 - .L_40)
.L_40:
        /*0238*/ 	.word	0x00000000


	//----- nvinfo : EIATTR_CBANK_PARAM_SIZE
	.align		4
.L_41:
        /*023c*/ 	.byte	0x03, 0x19
        /*023e*/ 	.short	0x0470


	//----- nvinfo : EIATTR_PARAM_CBANK
	.align		4
        /*0240*/ 	.byte	0x04, 0x0a
        /*0242*/ 	.short	(.L_43 - .L_42)
	.align		4
.L_42:
        /*0244*/ 	.word	index@(.nv.constant0._ZN7cutlass13device_kernelINS_4gemm6kernel13GemmUniversalIN4cute5tupleIJiiiiEEENS1_10collective13CollectiveMmaINS1_34MainloopSm90TmaGmmaWarpSpecializedILi3ENS5_IJNS4_1CILi2EEENSA_ILi1EEESC_EEENS1_35KernelTmaWarpSpecializedCooperativeEEENS5_IJNSA_ILi128EEENSA_ILi256EEENSA_ILi64EEEEEENS_6half_tENS5_IJlSC_lEEESK_SL_NS4_8TiledMMAINS4_8MMA_AtomIJNS4_4SM904GMMA26MMA_64x256x16_F32F16F16_SSILNSP_5MajorE0ELSR_0ELNSP_7ScaleInE1ELSS_1EEEEEENS4_6LayoutISD_NS5_IJSC_NSA_ILi0EEESW_EEEEENS5_IJNS4_10UnderscoreESZ_SZ_EEEEENS4_13SM90_TMA_LOADENS4_14ComposedLayoutINS4_7SwizzleILi3ELi4ELi3EEENS4_18smem_ptr_flag_bitsILi16EEENSV_INS5_IJNSA_ILi8EEESI_EEENS5_IJSI_SC_EEEEEEEvNS4_8identityENS4_23SM90_TMA_LOAD_MULTICASTES1C_vS1D_EENS_8epilogue10collective6detail29Sm90TmaWarpSpecializedAdapterINS1H_15DefaultEpilogueISK_SL_SL_NS1G_6thread17LinearCombinationISK_Li1EffLNS1L_9ScaleType4KindE0ELNS_15FloatRoundStyleE2ESK_EENS1_15EpilogueDefaultEEEEEvvEEEEvNT_6ParamsE)
        /*0248*/ 	.short	0x0210
        /*024a*/ 	.short	0x0470


	//----- nvinfo : EIATTR_SW_WAR
	.align		4
.L_43:
        /*024c*/ 	.byte	0x04, 0x36
        /*024e*/ 	.short	(.L_45 - .L_44)
.L_44:
        /*0250*/ 	.word	0x00000008
.L_45:


//--------------------- .nv.callgraph             --------------------------
	.section	.nv.callgraph,"",@"SHT_CUDA_CALLGRAPH"
	.align	4
	.sectionentsize	8
	.align		4
        /*0000*/ 	.word	0x00000000
	.align		4
        /*0004*/ 	.word	0xffffffff
	.align		4
        /*0008*/ 	.word	index@(_ZN7cutlass13device_kernelINS_4gemm6kernel13GemmUniversalIN4cute5tupleIJiiiiEEENS1_10collective13CollectiveMmaINS1_34MainloopSm90TmaGmmaWarpSpecializedILi3ENS5_IJNS4_1CILi2EEENSA_ILi1EEESC_EEENS1_35KernelTmaWarpSpecializedCooperativeEEENS5_IJNSA_ILi128EEENSA_ILi256EEENSA_ILi64EEEEEENS_6half_tENS5_IJlSC_lEEESK_SL_NS4_8TiledMMAINS4_8MMA_AtomIJNS4_4SM904GMMA26MMA_64x256x16_F32F16F16_SSILNSP_5MajorE0ELSR_0ELNSP_7ScaleInE1ELSS_1EEEEEENS4_6LayoutISD_NS5_IJSC_NSA_ILi0EEESW_EEEEENS5_IJNS4_10UnderscoreESZ_SZ_EEEEENS4_13SM90_TMA_LOADENS4_14ComposedLayoutINS4_7SwizzleILi3ELi4ELi3EEENS4_18smem_ptr_flag_bitsILi16EEENSV_INS5_IJNSA_ILi8EEESI_EEENS5_IJSI_SC_EEEEEEEvNS4_8identityENS4_23SM90_TMA_LOAD_MULTICASTES1C_vS1D_EENS_8epilogue10collective6detail29Sm90TmaWarpSpecializedAdapterINS1H_15DefaultEpilogueISK_SL_SL_NS1G_6thread17LinearCombinationISK_Li1EffLNS1L_9ScaleType4KindE0ELNS_15FloatRoundStyleE2ESK_EENS1_15EpilogueDefaultEEEEEvvEEEEvNT_6ParamsE)
	.align		4
        /*000c*/ 	.word	index@(__assertfail)
	.align		4
        /*0010*/ 	.word	0x00000000
	.align		4
        /*0014*/ 	.word	0xfffffffe
	.align		4
        /*0018*/ 	.word	0x00000000
	.align		4
        /*001c*/ 	.word	0xfffffffd
	.align		4
        /*0020*/ 	.word	0x00000000
	.align		4
        /*0024*/ 	.word	0xfffffffc


//--------------------- .nv.constant4             --------------------------
	.section	.nv.constant4,"a",@progbits
	.align	8
	.align		8
.nv.constant4:
        /*0000*/ 	.dword	__assertfail
	.align		8
        /*0008*/ 	.dword	__unnamed_1
	.align		8
        /*0010*/ 	.dword	_ZN39_INTERNAL_93e24114_4_k_cu_3fc98844_37384cuda3std3__45__cpo5beginE
	.align		8
        /*0018*/ 	.dword	_ZN39_INTERNAL_93e24114_4_k_cu_3fc98844_37384cuda3std3__45__cpo3endE
	.align		8
        /*0020*/ 	.dword	_ZN39_INTERNAL_93e24114_4_k_cu_3fc98844_37384cuda3std3__45__cpo6cbeginE
	.align		8
        /*0028*/ 	.dword	_ZN39_INTERNAL_93e24114_4_k_cu_3fc98844_37384cuda3std3__45__cpo4cendE
	.align		8
        /*0030*/ 	.dword	_ZN39_INTERNAL_93e24114_4_k_cu_3fc98844_37384cuda3std3__441_GLOBAL__N__93e24114_4_k_cu_3fc98844_37386ignoreE
	.align		8
        /*0038*/ 	.dword	_ZN39_INTERNAL_93e24114_4_k_cu_3fc98844_37384cuda3std3__419piecewise_constructE
	.align		8
        /*0040*/ 	.dword	_ZN39_INTERNAL_93e24114_4_k_cu_3fc98844_37384cuda3std3__48in_placeE
	.align		8
        /*0048*/ 	.dword	_ZN39_INTERNAL_93e24114_4_k_cu_3fc98844_37384cuda3std6ranges3__45__cpo4swapE
	.align		8
        /*0050*/ 	.dword	_ZN39_INTERNAL_93e24114_4_k_cu_3fc98844_37384cuda3std6ranges3__45__cpo9iter_moveE
	.align		8
        /*0058*/ 	.dword	_ZN39_INTERNAL_93e24114_4_k_cu_3fc98844_37384cute7productE
	.align		8
        /*0060*/ 	.dword	_ZN39_INTERNAL_93e24114_4_k_cu_3fc98844_37384cute1_E
	.align		8
        /*0068*/ 	.dword	$str$22
	.align		8
        /*0070*/ 	.dword	$str$23


//--------------------- .text._ZN7cutlass13device_kernelINS_4gemm6kernel13GemmUniversalIN4cute5tupleIJiiiiEEENS1_10collective13CollectiveMmaINS1_34MainloopSm90TmaGmmaWarpSpecializedILi3ENS5_IJNS4_1CILi2EEENSA_ILi1EEESC_EEENS1_35KernelTmaWarpSpecializedCooperativeEEENS5_IJNSA_ILi128EEENSA_ILi256EEENSA_ILi64EEEEEENS_6half_tENS5_IJlSC_lEEESK_SL_NS4_8TiledMMAINS4_8MMA_AtomIJNS4_4SM904GMMA26MMA_64x256x16_F32F16F16_SSILNSP_5MajorE0ELSR_0ELNSP_7ScaleInE1ELSS_1EEEEEENS4_6LayoutISD_NS5_IJSC_NSA_ILi0EEESW_EEEEENS5_IJNS4_10UnderscoreESZ_SZ_EEEEENS4_13SM90_TMA_LOADENS4_14ComposedLayoutINS4_7SwizzleILi3ELi4ELi3EEENS4_18smem_ptr_flag_bitsILi16EEENSV_INS5_IJNSA_ILi8EEESI_EEENS5_IJSI_SC_EEEEEEEvNS4_8identityENS4_23SM90_TMA_LOAD_MULTICASTES1C_vS1D_EENS_8epilogue10collective6detail29Sm90TmaWarpSpecializedAdapterINS1H_15DefaultEpilogueISK_SL_SL_NS1G_6thread17LinearCombinationISK_Li1EffLNS1L_9ScaleType4KindE0ELNS_15FloatRoundStyleE2ESK_EENS1_15EpilogueDefaultEEEEEvvEEEEvNT_6ParamsE --------------------------
	.section	.text._ZN7cutlass13device_kernelINS_4gemm6kernel13GemmUniversalIN4cute5tupleIJiiiiEEENS1_10collective13CollectiveMmaINS1_34MainloopSm90TmaGmmaWarpSpecializedILi3ENS5_IJNS4_1CILi2EEENSA_ILi1EEESC_EEENS1_35KernelTmaWarpSpecializedCooperativeEEENS5_IJNSA_ILi128EEENSA_ILi256EEENSA_ILi64EEEEEENS_6half_tENS5_IJlSC_lEEESK_SL_NS4_8TiledMMAINS4_8MMA_AtomIJNS4_4SM904GMMA26MMA_64x256x16_F32F16F16_SSILNSP_5MajorE0ELSR_0ELNSP_7ScaleInE1ELSS_1EEEEEENS4_6LayoutISD_NS5_IJSC_NSA_ILi0EEESW_EEEEENS5_IJNS4_10UnderscoreESZ_SZ_EEEEENS4_13SM90_TMA_LOADENS4_14ComposedLayoutINS4_7SwizzleILi3ELi4ELi3EEENS4_18smem_ptr_flag_bitsILi16EEENSV_INS5_IJNSA_ILi8EEESI_EEENS5_IJSI_SC_EEEEEEEvNS4_8identityENS4_23SM90_TMA_LOAD_MULTICASTES1C_vS1D_EENS_8epilogue10collective6detail29Sm90TmaWarpSpecializedAdapterINS1H_15DefaultEpilogueISK_SL_SL_NS1G_6thread17LinearCombinationISK_Li1EffLNS1L_9ScaleType4KindE0ELNS_15FloatRoundStyleE2ESK_EENS1_15EpilogueDefaultEEEEEvvEEEEvNT_6ParamsE,"ax",@progbits
	.align	128
.text._ZN7cutlass13device_kernelINS_4gemm6kernel13GemmUniversalIN4cute5tupleIJiiiiEEENS1_10collective13CollectiveMmaINS1_34MainloopSm90TmaGmmaWarpSpecializedILi3ENS5_IJNS4_1CILi2EEENSA_ILi1EEESC_EEENS1_35KernelTmaWarpSpecializedCooperativeEEENS5_IJNSA_ILi128EEENSA_ILi256EEENSA_ILi64EEEEEENS_6half_tENS5_IJlSC_lEEESK_SL_NS4_8TiledMMAINS4_8MMA_AtomIJNS4_4SM904GMMA26MMA_64x256x16_F32F16F16_SSILNSP_5MajorE0ELSR_0ELNSP_7ScaleInE1ELSS_1EEEEEENS4_6LayoutISD_NS5_IJSC_NSA_ILi0EEESW_EEEEENS5_IJNS4_10UnderscoreESZ_SZ_EEEEENS4_13SM90_TMA_LOADENS4_14ComposedLayoutINS4_7SwizzleILi3ELi4ELi3EEENS4_18smem_ptr_flag_bitsILi16EEENSV_INS5_IJNSA_ILi8EEESI_EEENS5_IJSI_SC_EEEEEEEvNS4_8identityENS4_23SM90_TMA_LOAD_MULTICASTES1C_vS1D_EENS_8epilogue10collective6detail29Sm90TmaWarpSpecializedAdapterINS1H_15DefaultEpilogueISK_SL_SL_NS1G_6thread17LinearCombinationISK_Li1EffLNS1L_9ScaleType4KindE0ELNS_15FloatRoundStyleE2ESK_EENS1_15EpilogueDefaultEEEEEvvEEEEvNT_6ParamsE:
        .type           _ZN7cutlass13device_kernelINS_4gemm6kernel13GemmUniversalIN4cute5tupleIJiiiiEEENS1_10collective13CollectiveMmaINS1_34MainloopSm90TmaGmmaWarpSpecializedILi3ENS5_IJNS4_1CILi2EEENSA_ILi1EEESC_EEENS1_35KernelTmaWarpSpecializedCooperativeEEENS5_IJNSA_ILi128EEENSA_ILi256EEENSA_ILi64EEEEEENS_6half_tENS5_IJlSC_lEEESK_SL_NS4_8TiledMMAINS4_8MMA_AtomIJNS4_4SM904GMMA26MMA_64x256x16_F32F16F16_SSILNSP_5MajorE0ELSR_0ELNSP_7ScaleInE1ELSS_1EEEEEENS4_6LayoutISD_NS5_IJSC_NSA_ILi0EEESW_EEEEENS5_IJNS4_10UnderscoreESZ_SZ_EEEEENS4_13SM90_TMA_LOADENS4_14ComposedLayoutINS4_7SwizzleILi3ELi4ELi3EEENS4_18smem_ptr_flag_bitsILi16EEENSV_INS5_IJNSA_ILi8EEESI_EEENS5_IJSI_SC_EEEEEEEvNS4_8identityENS4_23SM90_TMA_LOAD_MULTICASTES1C_vS1D_EENS_8epilogue10collective6detail29Sm90TmaWarpSpecializedAdapterINS1H_15DefaultEpilogueISK_SL_SL_NS1G_6thread17LinearCombinationISK_Li1EffLNS1L_9ScaleType4KindE0ELNS_15FloatRoundStyleE2ESK_EENS1_15EpilogueDefaultEEEEEvvEEEEvNT_6ParamsE,@function
        .size           _ZN7cutlass13device_kernelINS_4gemm6kernel13GemmUniversalIN4cute5tupleIJiiiiEEENS1_10collective13CollectiveMmaINS1_34MainloopSm90TmaGmmaWarpSpecializedILi3ENS5_IJNS4_1CILi2EEENSA_ILi1EEESC_EEENS1_35KernelTmaWarpSpecializedCooperativeEEENS5_IJNSA_ILi128EEENSA_ILi256EEENSA_ILi64EEEEEENS_6half_tENS5_IJlSC_lEEESK_SL_NS4_8TiledMMAINS4_8MMA_AtomIJNS4_4SM904GMMA26MMA_64x256x16_F32F16F16_SSILNSP_5MajorE0ELSR_0ELNSP_7ScaleInE1ELSS_1EEEEEENS4_6LayoutISD_NS5_IJSC_NSA_ILi0EEESW_EEEEENS5_IJNS4_10UnderscoreESZ_SZ_EEEEENS4_13SM90_TMA_LOADENS4_14ComposedLayoutINS4_7SwizzleILi3ELi4ELi3EEENS4_18smem_ptr_flag_bitsILi16EEENSV_INS5_IJNSA_ILi8EEESI_EEENS5_IJSI_SC_EEEEEEEvNS4_8identityENS4_23SM90_TMA_LOAD_MULTICASTES1C_vS1D_EENS_8epilogue10collective6detail29Sm90TmaWarpSpecializedAdapterINS1H_15DefaultEpilogueISK_SL_SL_NS1G_6thread17LinearCombinationISK_Li1EffLNS1L_9ScaleType4KindE0ELNS_15FloatRoundStyleE2ESK_EENS1_15EpilogueDefaultEEEEEvvEEEEvNT_6ParamsE,(.L_x_325 - _ZN7cutlass13device_kernelINS_4gemm6kernel13GemmUniversalIN4cute5tupleIJiiiiEEENS1_10collective13CollectiveMmaINS1_34MainloopSm90TmaGmmaWarpSpecializedILi3ENS5_IJNS4_1CILi2EEENSA_ILi1EEESC_EEENS1_35KernelTmaWarpSpecializedCooperativeEEENS5_IJNSA_ILi128EEENSA_ILi256EEENSA_ILi64EEEEEENS_6half_tENS5_IJlSC_lEEESK_SL_NS4_8TiledMMAINS4_8MMA_AtomIJNS4_4SM904GMMA26MMA_64x256x16_F32F16F16_SSILNSP_5MajorE0ELSR_0ELNSP_7ScaleInE1ELSS_1EEEEEENS4_6LayoutISD_NS5_IJSC_NSA_ILi0EEESW_EEEEENS5_IJNS4_10UnderscoreESZ_SZ_EEEEENS4_13SM90_TMA_LOADENS4_14ComposedLayoutINS4_7SwizzleILi3ELi4ELi3EEENS4_18smem_ptr_flag_bitsILi16EEENSV_INS5_IJNSA_ILi8EEESI_EEENS5_IJSI_SC_EEEEEEEvNS4_8identityENS4_23SM90_TMA_LOAD_MULTICASTES1C_vS1D_EENS_8epilogue10collective6detail29Sm90TmaWarpSpecializedAdapterINS1H_15DefaultEpilogueISK_SL_SL_NS1G_6thread17LinearCombinationISK_Li1EffLNS1L_9ScaleType4KindE0ELNS_15FloatRoundStyleE2ESK_EENS1_15EpilogueDefaultEEEEEvvEEEEvNT_6ParamsE)
        .other          _ZN7cutlass13device_kernelINS_4gemm6kernel13GemmUniversalIN4cute5tupleIJiiiiEEENS1_10collective13CollectiveMmaINS1_34MainloopSm90TmaGmmaWarpSpecializedILi3ENS5_IJNS4_1CILi2EEENSA_ILi1EEESC_EEENS1_35KernelTmaWarpSpecializedCooperativeEEENS5_IJNSA_ILi128EEENSA_ILi256EEENSA_ILi64EEEEEENS_6half_tENS5_IJlSC_lEEESK_SL_NS4_8TiledMMAINS4_8MMA_AtomIJNS4_4SM904GMMA26MMA_64x256x16_F32F16F16_SSILNSP_5MajorE0ELSR_0ELNSP_7ScaleInE1ELSS_1EEEEEENS4_6LayoutISD_NS5_IJSC_NSA_ILi0EEESW_EEEEENS5_IJNS4_10UnderscoreESZ_SZ_EEEEENS4_13SM90_TMA_LOADENS4_14ComposedLayoutINS4_7SwizzleILi3ELi4ELi3EEENS4_18smem_ptr_flag_bitsILi16EEENSV_INS5_IJNSA_ILi8EEESI_EEENS5_IJSI_SC_EEEEEEEvNS4_8identityENS4_23SM90_TMA_LOAD_MULTICASTES1C_vS1D_EENS_8epilogue10collective6detail29Sm90TmaWarpSpecializedAdapterINS1H_15DefaultEpilogueISK_SL_SL_NS1G_6thread17LinearCombinationISK_Li1EffLNS1L_9ScaleType4KindE0ELNS_15FloatRoundStyleE2ESK_EENS1_15EpilogueDefaultEEEEEvvEEEEvNT_6ParamsE,@"STO_CUDA_ENTRY STV_DEFAULT"
_ZN7cutlass13device_kernelINS_4gemm6kernel13GemmUniversalIN4cute5tupleIJiiiiEEENS1_10collective13CollectiveMmaINS1_34MainloopSm90TmaGmmaWarpSpecializedILi3ENS5_IJNS4_1CILi2EEENSA_ILi1EEESC_EEENS1_35KernelTmaWarpSpecializedCooperativeEEENS5_IJNSA_ILi128EEENSA_ILi256EEENSA_ILi64EEEEEENS_6half_tENS5_IJlSC_lEEESK_SL_NS4_8TiledMMAINS4_8MMA_AtomIJNS4_4SM904GMMA26MMA_64x256x16_F32F16F16_SSILNSP_5MajorE0ELSR_0ELNSP_7ScaleInE1ELSS_1EEEEEENS4_6LayoutISD_NS5_IJSC_NSA_ILi0EEESW_EEEEENS5_IJNS4_10UnderscoreESZ_SZ_EEEEENS4_13SM90_TMA_LOADENS4_14ComposedLayoutINS4_7SwizzleILi3ELi4ELi3EEENS4_18smem_ptr_flag_bitsILi16EEENSV_INS5_IJNSA_ILi8EEESI_EEENS5_IJSI_SC_EEEEEEEvNS4_8identityENS4_23SM90_TMA_LOAD_MULTICASTES1C_vS1D_EENS_8epilogue10collective6detail29Sm90TmaWarpSpecializedAdapterINS1H_15DefaultEpilogueISK_SL_SL_NS1G_6thread17LinearCombinationISK_Li1EffLNS1L_9ScaleType4KindE0ELNS_15FloatRoundStyleE2ESK_EENS1_15EpilogueDefaultEEEEEvvEEEEvNT_6ParamsE:
[----:B------:R-:W0:Y:S01]  /*0000*/  LDC R1, c[0x0][0x28] ;  /* 0x00000a00ff017b82 */ /* 0x000e220000000800 */
[----:B------:R-:W1:Y:S01]  /*0010*/  S2R R18, SR_TID.X ;  /* 0x0000000000127919 */ /* 0x000e620000002100 */
[----:B------:R-:W-:Y:S01]  /*0020*/  ELECT P0, URZ, PT ;  /* 0x00000000003f782f */ /* 0x000fe20003800000 */
[----:B------:R-:W-:Y:S01]  /*0030*/  BSSY B0, `(.L_x_0) ;  /* 0x000000f000007945 */ /* 0x000fe20003800000 */
[--C-:B-1----:R-:W-:Y:S02]  /*0040*/  SHF.R.U32.HI R0, RZ, 0x5, R18.reuse ;  /* 0x00000005ff007819 */ /* 0x102fe40000011612 */
[----:B------:R-:W-:-:S03]  /*0050*/  SHF.R.U32.HI R3, RZ, 0x7, R18 ;  /* 0x00000007ff037819 */ /* 0x000fc60000011612 */
[----:B------:R-:W1:Y:S04]  /*0060*/  SHFL.IDX PT, R2, R0, RZ, 0x1f ;  /* 0x00001fff00027589 */ /* 0x000e6800000e0000 */
[----:B------:R2:W3:Y:S01]  /*0070*/  SHFL.IDX PT, R5, R3, RZ, 0x1f ;  /* 0x00001fff03057589 */ /* 0x0004e200000e0000 */
[----:B-1----:R-:W-:-:S13]  /*0080*/  ISETP.NE.OR P0, PT, R2, RZ, !P0 ;  /* 0x000000ff0200720c */ /* 0x002fda0004705670 */
[----:B0-23--:R-:W-:Y:S05]  /*0090*/  @P0 BRA `(.L_x_1) ;  /* 0x0000000000200947 */ /* 0x00dfea0003800000 */
[----:B------:R-:W-:Y:S02]  /*00a0*/  ULDC.64 UR4, c[0x0][0x198] ;  /* 0x0000660000047ab9 */ /* 0x000fe40000000a00 */
[----:B------:R-:W-:Y:S02]  /*00b0*/  UIADD3 UR6, UP0, UR4, 0xf0, URZ ;  /* 0x000000f004067890 */ /* 0x000fe4000ff1e03f */
[----:B------:R-:W-:Y:S02]  /*00c0*/  UIADD3 UR4, UP1, UR4, 0x1f0, URZ ;  /* 0x000001f004047890 */ /* 0x000fe4000ff3e03f */
[----:B------:R-:W-:Y:S02]  /*00d0*/  UIADD3.X UR7, URZ, UR5, URZ, UP0, !UPT ;  /* 0x000000053f077290 */ /* 0x000fe400087fe43f */
[----:B------:R-:W-:-:S07]  /*00e0*/  UIADD3.X UR5, URZ, UR5, URZ, UP1, !UPT ;  /* 0x000000053f057290 */ /* 0x000fce0008ffe43f */
[----:B------:R0:W-:Y:S02]  /*00f0*/  UTMACCTL.PF [UR6] ;  /* 0x00000000060079b9 */ /* 0x0001e40008040000 */
[----:B------:R0:W-:Y:S02]  /*0100*/  UTMACCTL.PF [UR4] ;  /* 0x00000000040079b9 */ /* 0x0001e40008040000 */
[----:B0-----:R-:W-:Y:S01]  /*0110*/  NOP ;  /* 0x0000000000007918 */ /* 0x001fe20000000000 */
.L_x_1:
[----:B------:R-:W-:Y:S05]  /*0120*/  BSYNC B0 ;  /* 0x0000000000007941 */ /* 0x000fea0003800000 */
.L_x_0:
[----:B------:R-:W0:Y:S02]  /*0130*/  SHFL.IDX PT, R3, R0, RZ, 0x1f ;  /* 0x00001fff00037589 */ /* 0x000e2400000e0000 */
[----:B0-----:R-:W-:-:S13]  /*0140*/  ISETP.NE.AND P0, PT, R3, RZ, PT ;  /* 0x000000ff0300720c */ /* 0x001fda0003f05270 */
[----:B------:R-:W-:Y:S05]  /*0150*/  @P0 BRA `(.L_x_2) ;  /* 0x0000000000500947 */ /* 0x000fea0003800000 */
[----:B------:R-:W0:Y:S01]  /*0160*/  S2UR UR8, SR_CgaCtaId ;  /* 0x00000000000879c3 */ /* 0x000e220000008800 */
[----:B------:R-:W-:Y:S01]  /*0170*/  UMOV UR4, 0x400 ;  /* 0x0000040000047882 */ /* 0x000fe20000000000 */
[----:B------:R-:W-:Y:S01]  /*0180*/  UMOV UR5, 0x1 ;  /* 0x0000000100057882 */ /* 0x000fe20000000000 */
[----:B------:R-:W-:Y:S01]  /*0190*/  UMOV UR6, 0x4 ;  /* 0x0000000400067882 */ /* 0x000fe20000000000 */
[----:B------:R-:W-:Y:S01]  /*01a0*/  ELECT P0, URZ, PT ;  /* 0x00000000003f782f */ /* 0x000fe20003800000 */
[----:B------:R-:W-:-:S04]  /*01b0*/  UIADD3 UR6, -UR6, 0x100000, URZ ;  /* 0x0010000006067890 */ /* 0x000fc8000fffe13f */
[----:B------:R-:W-:Y:S02]  /*01c0*/  USHF.L.U32 UR7, UR6, 0xb, URZ ;  /* 0x0000000b06077899 */ /* 0x000fe4000800063f */
[----:B------:R-:W-:Y:S02]  /*01d0*/  USHF.L.U32 UR6, UR6, 0x1, URZ ;  /* 0x0000000106067899 */ /* 0x000fe4000800063f */
[----:B0-----:R-:W-:Y:S02]  /*01e0*/  ULEA UR8, UR8, UR4, 0x18 ;  /* 0x0000000408087291 */ /* 0x001fe4000f8ec03f */
[----:B------:R-:W-:-:S04]  /*01f0*/  UIADD3 UR4, -UR5, 0x100000, URZ ;  /* 0x0010000005047890 */ /* 0x000fc8000fffe13f */
[----:B------:R-:W-:Y:S02]  /*0200*/  USHF.L.U32 UR5, UR4, 0xb, URZ ;  /* 0x0000000b04057899 */ /* 0x000fe4000800063f */
[----:B------:R-:W-:Y:S01]  /*0210*/  USHF.L.U32 UR4, UR4, 0x1, URZ ;  /* 0x0000000104047899 */ /* 0x000fe2000800063f */
[----:B------:R-:W0:Y:S11]  /*0220*/  FENCE.VIEW.ASYNC.S ;  /* 0x00000000000073c6 */ /* 0x000e360000000000 */
[----:B0-----:R0:W1:Y:S01]  /*0230*/  SYNCS.EXCH.64 URZ, [UR8], UR4 ;  /* 0x00000004083f75b2 */ /* 0x0010620008000100 */
[----:B------:R0:W2:Y:S01]  /*0240*/  SYNCS.EXCH.64 URZ, [UR8+0x18], UR6 ;  /* 0x00001806083f75b2 */ /* 0x0000a20008000100 */
[----:B------:R0:W3:Y:S01]  /*0250*/  SYNCS.EXCH.64 URZ, [UR8+0x8], UR4 ;  /* 0x00000804083f75b2 */ /* 0x0000e20008000100 */
[----:B------:R0:W4:Y:S01]  /*0260*/  SYNCS.EXCH.64 URZ, [UR8+0x20], UR6 ;  /* 0x00002006083f75b2 */ /* 0x0001220008000100 */
[----:B------:R0:W0:Y:S01]  /*0270*/  SYNCS.EXCH.64 URZ, [UR8+0x10], UR4 ;  /* 0x00001004083f75b2 */ /* 0x0000220008000100 */
[----:B------:R0:W0:Y:S01]  /*0280*/  SYNCS.EXCH.64 URZ, [UR8+0x28], UR6 ;  /* 0x00002806083f75b2 */ /* 0x0000220008000100 */
[----:B------:R-:W-:Y:S01]  /*0290*/  NOP ;  /* 0x0000000000007918 */ /* 0x000fe20000000000 */
.L_x_2:
[----:B------:R-:W-:Y:S01]  /*02a0*/  SHF.R.S32.HI R7, RZ, 0x1f, R18 ;  /* 0x0000001fff077819 */ /* 0x000fe20000011412 */
[----:B------:R-:W5:Y:S01]  /*02b0*/  SHFL.IDX PT, R0, R0, RZ, 0x1f ;  /* 0x00001fff00007589 */ /* 0x000f6200000e0000 */
[----:B0-----:R-:W0:Y:S01]  /*02c0*/  S2UR UR8, SR_CTAID.X ;  /* 0x00000000000879c3 */ /* 0x001e220000002500 */
[----:B------:R-:W-:Y:S02]  /*02d0*/  ELECT P0, URZ, PT ;  /* 0x00000000003f782f */ /* 0x000fe40003800000 */
[----:B------:R-:W-:Y:S01]  /*02e0*/  LEA.HI R7, R7, R18, RZ, 0x7 ;  /* 0x0000001207077211 */ /* 0x000fe200078f38ff */
[----:B------:R-:W1:Y:S01]  /*02f0*/  S2R R4, SR_CTAID.Y ;  /* 0x0000000000047919 */ /* 0x000e620000002600 */
[----:B------:R-:W-:Y:S01]  /*0300*/  SHF.R.S32.HI R8, RZ, 0x1f, R3 ;  /* 0x0000001fff087819 */ /* 0x000fe20000011403 */
[----:B------:R-:W-:Y:S01]  /*0310*/  ULDC UR4, c[0x0][0x150] ;  /* 0x0000540000047ab9 */ /* 0x000fe20000000800 */
[----:B------:R-:W-:Y:S01]  /*0320*/  LOP3.LUT R7, R7, 0xffffff80, RZ, 0xc0, !PT ;  /* 0xffffff8007077812 */ /* 0x000fe200078ec0ff */
[----:B------:R-:W-:Y:S01]  /*0330*/  NOP ;  /* 0x0000000000007918 */ /* 0x000fe20000000000 */
[----:B------:R-:W-:Y:S01]  /*0340*/  LEA.HI R8, R8, R3, RZ, 0x2 ;  /* 0x0000000308087211 */ /* 0x000fe200078f10ff */
[----:B------:R-:W2:Y:S01]  /*0350*/  LDC R10, c[0x0][0x144] ;  /* 0x00005100ff0a7b82 */ /* 0x000ea20000000800 */
[----:B------:R-:W-:Y:S01]  /*0360*/  NOP ;  /* 0x0000000000007918 */ /* 0x000fe20000000000 */
[----:B------:R-:W-:Y:S01]  /*0370*/  IMAD.IADD R6, R18, 0x1, -R7 ;  /* 0x0000000112067824 */ /* 0x000fe200078e0a07 */
[----:B------:R-:W-:Y:S01]  /*0380*/  LOP3.LUT R8, R8, 0x3ffffffc, RZ, 0xc0, !PT ;  /* 0x3ffffffc08087812 */ /* 0x000fe200078ec0ff */
[----:B------:R-:W-:Y:S01]  /*0390*/  IMAD.MOV.U32 R22, RZ, RZ, 0x1 ;  /* 0x00000001ff167424 */ /* 0x000fe200078e00ff */
[----:B------:R-:W-:-:S02]  /*03a0*/  ISETP.NE.AND P3, PT, R5, RZ, PT ;  /* 0x000000ff0500720c */ /* 0x000fc40003f65270 */
[----:B------:R-:W-:Y:S01]  /*03b0*/  SHF.R.S32.HI R7, RZ, 0x1f, R6 ;  /* 0x0000001fff077819 */ /* 0x000fe20000011406 */
[----:B------:R-:W-:Y:S01]  /*03c0*/  IMAD.IADD R8, R3, 0x1, -R8 ;  /* 0x0000000103087824 */ /* 0x000fe200078e0a08 */
[----:B------:R-:W3:Y:S02]  /*03d0*/  LDC R13, c[0x0][0x140] ;  /* 0x00005000ff0d7b82 */ /* 0x000ee40000000800 */
[----:B------:R-:W-:Y:S02]  /*03e0*/  LEA.HI R7, R7, R6, RZ, 0x3 ;  /* 0x0000000607077211 */ /* 0x000fe400078f18ff */
[----:B-----5:R-:W-:Y:S02]  /*03f0*/  ISETP.NE.OR P0, PT, R0, RZ, !P0 ;  /* 0x000000ff0000720c */ /* 0x020fe40004705670 */
[--C-:B------:R-:W-:Y:S02]  /*0400*/  SHF.R.S32.HI R0, RZ, 0x3, R7.reuse ;  /* 0x00000003ff007819 */ /* 0x100fe40000011407 */
[----:B------:R-:W-:-:S02]  /*0410*/  SHF.R.S32.HI R7, RZ, 0x1f, R7 ;  /* 0x0000001fff077819 */ /* 0x000fc40000011407 */
[----:B0-----:R-:W-:Y:S02]  /*0420*/  I2FP.F32.U32 R9, UR8 ;  /* 0x0000000800097c45 */ /* 0x001fe40008201000 */
[----:B------:R-:W-:-:S03]  /*0430*/  LEA.HI R7, R7, R0, RZ, 0x2 ;  /* 0x0000000007077211 */ /* 0x000fc600078f10ff */
[----:B------:R-:W-:Y:S01]  /*0440*/  FMUL R9, R9, UR4 ;  /* 0x0000000409097c20 */ /* 0x000fe20008400000 */
[----:B------:R-:W-:Y:S01]  /*0450*/  LOP3.LUT R7, R7, 0xfffffffc, RZ, 0xc0, !PT ;  /* 0xfffffffc07077812 */ /* 0x000fe200078ec0ff */
[----:B------:R-:W-:Y:S01]  /*0460*/  VOTEU.ALL UP0, P0 ;  /* 0x00000000003f7886 */ /* 0x000fe20000000000 */
[----:B-1----:R-:W-:Y:S01]  /*0470*/  I2FP.F32.U32 R3, R4 ;  /* 0x0000000400037245 */ /* 0x002fe20000201000 */
[----:B------:R-:W-:Y:S01]  /*0480*/  ULDC UR4, c[0x0][0x154] ;  /* 0x0000550000047ab9 */ /* 0x000fe20000000800 */
[----:B------:R-:W-:Y:S01]  /*0490*/  VOTEU.ALL UP1, P0 ;  /* 0x00000000003f7886 */ /* 0x000fe20000020000 */
[----:B------:R-:W0:Y:S01]  /*04a0*/  F2I.U32.TRUNC.NTZ R9, R9 ;  /* 0x0000000900097305 */ /* 0x000e22000020f000 */
[----:B------:R-:W-:Y:S01]  /*04b0*/  IMAD.IADD R7, R0, 0x1, -R7 ;  /* 0x0000000100077824 */ /* 0x000fe200078e0a07 */
[----:B------:R-:W1:Y:S01]  /*04c0*/  @!UP0 S2UR UR7, SR_CgaCtaId ;  /* 0x00000000000789c3 */ /* 0x000e620000008800 */
[----:B------:R-:W-:Y:S01]  /*04d0*/  FMUL R12, R3, UR4 ;  /* 0x00000004030c7c20 */ /* 0x000fe20008400000 */
[----:B------:R-:W-:Y:S01]  /*04e0*/  UMOV UR4, 0x20 ;  /* 0x0000002000047882 */ /* 0x000fe20000000000 */
[----:B------:R-:W-:Y:S01]  /*04f0*/  IMAD R8, R8, 0x4, R7 ;  /* 0x0000000408087824 */ /* 0x000fe200078e0207 */
[----:B------:R-:W-:Y:S01]  /*0500*/  @!UP0 UMOV UR6, 0x400 ;  /* 0x0000040000068882 */ /* 0x000fe20000000000 */
[----:B------:R-:W-:-:S04]  /*0510*/  @!UP0 UIADD3 UR4, -UR4, 0x100000, URZ ;  /* 0x0010000004048890 */ /* 0x000fc8000fffe13f */
[----:B------:R-:W-:Y:S02]  /*0520*/  @!UP0 USHF.L.U32 UR5, UR4, 0xb, URZ ;  /* 0x0000000b04058899 */ /* 0x000fe4000800063f */
[----:B------:R-:W-:Y:S01]  /*0530*/  @!UP0 USHF.L.U32 UR4, UR4, 0x1, URZ ;  /* 0x0000000104048899 */ /* 0x000fe2000800063f */
[----:B---3--:R-:W-:Y:S01]  /*0540*/  ISETP.EQ.U32.AND P2, PT, R13, 0x1, PT ;  /* 0x000000010d00780c */ /* 0x008fe20003f42070 */
[----:B------:R-:W3:Y:S01]  /*0550*/  F2I.U32.TRUNC.NTZ R12, R12 ;  /* 0x0000000c000c7305 */ /* 0x000ee2000020f000 */
[----:B------:R-:W-:Y:S01]  /*0560*/  LEA.HI R0, R8, R8, RZ, 0x1 ;  /* 0x0000000808007211 */ /* 0x000fe200078f08ff */
[----:B------:R-:W5:Y:S03]  /*0570*/  LDC R7, c[0x0][0x148] ;  /* 0x00005200ff077b82 */ /* 0x000f660000000800 */
[----:B------:R-:W-:Y:S01]  /*0580*/  LOP3.LUT R11, R0, 0xfffffffe, RZ, 0xc0, !PT ;  /* 0xfffffffe000b7812 */ /* 0x000fe200078ec0ff */
[----:B0-----:R-:W-:Y:S01]  /*0590*/  IMAD.MOV R15, RZ, RZ, -R9 ;  /* 0x000000ffff0f7224 */ /* 0x001fe200078e0a09 */
[----:B------:R-:W-:-:S03]  /*05a0*/  SHF.R.S32.HI R9, RZ, 0x1f, R2 ;  /* 0x0000001fff097819 */ /* 0x000fc60000011402 */
[----:B--2---:R-:W-:Y:S01]  /*05b0*/  IMAD R3, R10, R15, UR8 ;  /* 0x000000080a037e24 */ /* 0x004fe2000f8e020f */
[----:B------:R-:W-:Y:S01]  /*05c0*/  LEA.HI R9, R9, R2, RZ, 0x2 ;  /* 0x0000000209097211 */ /* 0x000fe200078f10ff */
[C---:B------:R-:W-:Y:S02]  /*05d0*/  IMAD.IADD R0, R8.reuse, 0x1, -R11 ;  /* 0x0000000108007824 */ /* 0x040fe400078e0a0b */
[----:B------:R-:W-:Y:S01]  /*05e0*/  IMAD.SHL.U32 R11, R8, 0x4, RZ ;  /* 0x00000004080b7824 */ /* 0x000fe200078e00ff */
[----:B------:R-:W-:Y:S01]  /*05f0*/  LOP3.LUT R9, R9, 0xfffffffc, RZ, 0xc0, !PT ;  /* 0xfffffffc09097812 */ /* 0x000fe200078ec0ff */
[----:B---3--:R-:W-:Y:S01]  /*0600*/  IMAD.MOV R24, RZ, RZ, -R12 ;  /* 0x000000ffff187224 */ /* 0x008fe200078e0a0c */
[----:B------:R-:W-:Y:S01]  /*0610*/  ISETP.NE.AND P4, PT, R0, R3, PT ;  /* 0x000000030000720c */ /* 0x000fe20003f85270 */
[----:B-1----:R-:W-:Y:S01]  /*0620*/  @!UP0 ULEA UR6, UR7, UR6, 0x18 ;  /* 0x0000000607068291 */ /* 0x002fe2000f8ec03f */
[----:B------:R-:W-:Y:S01]  /*0630*/  LOP3.LUT R152, R8, 0xc, R11, 0x78, !PT ;  /* 0x0000000c08987812 */ /* 0x000fe200078e780b */
[----:B------:R-:W-:Y:S01]  /*0640*/  IMAD.IADD R0, R2, 0x1, -R9 ;  /* 0x0000000102007824 */ /* 0x000fe200078e0a09 */
[----:B------:R-:W-:Y:S01]  /*0650*/  VOTEU.ALL UP0, P0 ;  /* 0x00000000003f7886 */ /* 0x000fe20000000000 */
[----:B------:R-:W-:Y:S01]  /*0660*/  LOP3.LUT P0, RZ, R6, 0x7, RZ, 0xc0, !PT ;  /* 0x0000000706ff7812 */ /* 0x000fe2000780c0ff */
[----:B------:R-:W-:-:S02]  /*0670*/  VIADD R6, R5, 0xffffffff ;  /* 0xffffffff05067836 */ /* 0x000fc40000000000 */
[----:B------:R-:W-:Y:S01]  /*0680*/  ISETP.NE.AND P1, PT, R0, 0x3, PT ;  /* 0x000000030000780c */ /* 0x000fe20003f25270 */
[----:B-----5:R-:W-:Y:S01]  /*0690*/  IMAD R9, R7, R24, R4 ;  /* 0x0000001807097224 */ /* 0x020fe200078e0204 */
[----:B------:R-:W-:Y:S02]  /*06a0*/  ISETP.LT.U32.AND P0, PT, R152, 0x2, !P0 ;  /* 0x000000029800780c */ /* 0x000fe40004701070 */
[----:B------:R-:W-:Y:S01]  /*06b0*/  ISETP.EQ.OR P1, PT, R0, RZ, !P1 ;  /* 0x000000ff0000720c */ /* 0x000fe20004f22670 */
[----:B------:R-:W0:Y:S02]  /*06c0*/  FENCE.VIEW.ASYNC.S ;  /* 0x00000000000073c6 */ /* 0x000e240000000000 */
[----:B0-----:R0:W1:Y:S01]  /*06d0*/  @!UP0 SYNCS.EXCH.64 URZ, [UR6+0x40], UR4 ;  /* 0x00004004063f85b2 */ /* 0x0010620008000100 */
[----:B------:R-:W-:Y:S02]  /*06e0*/  @P4 LEA.HI R2, R152, R152, RZ, 0x1 ;  /* 0x0000009898024211 */ /* 0x000fe400078f08ff */
[----:B------:R-:W-:-:S02]  /*06f0*/  ISETP.EQ.AND P1, PT, R5, RZ, P1 ;  /* 0x000000ff0500720c */ /* 0x000fc40000f22270 */
[----:B------:R-:W-:Y:S02]  /*0700*/  @P4 SHF.R.S32.HI R2, RZ, 0x1, R2 ;  /* 0x00000001ff024819 */ /* 0x000fe40000011402 */
[----:B------:R-:W-:Y:S02]  /*0710*/  ISETP.GE.U32.AND P6, PT, R6, 0x2, PT ;  /* 0x000000020600780c */ /* 0x000fe40003fc6070 */
[----:B------:R-:W-:Y:S02]  /*0720*/  @P4 ISETP.NE.AND P5, PT, R2, R9, PT ;  /* 0x000000090200420c */ /* 0x000fe40003fa5270 */
[----:B------:R-:W-:Y:S02]  /*0730*/  SEL R9, RZ, 0x1, !P0 ;  /* 0x00000001ff097807 */ /* 0x000fe40004000000 */
[----:B------:R-:W-:Y:S02]  /*0740*/  @P4 SEL R22, RZ, 0x1, P5 ;  /* 0x00000001ff164807 */ /* 0x000fe40002800000 */
[----:B------:R-:W-:Y:S01]  /*0750*/  SEL R19, RZ, 0x1, !P1 ;  /* 0x00000001ff137807 */ /* 0x000fe20004800000 */
[----:B------:R0:W2:Y:S01]  /*0760*/  @!UP1 SYNCS.EXCH.64 URZ, [UR6+0x48], UR4 ;  /* 0x00004804063f95b2 */ /* 0x0000a20008000100 */
[----:B------:R-:W-:Y:S01]  /*0770*/  LOP3.LUT R22, R22, R9, RZ, 0xc0, !PT ;  /* 0x0000000916167212 */ /* 0x000fe200078ec0ff */
[----:B------:R-:W-:Y:S01]  /*0780*/  NOP ;  /* 0x0000000000007918 */ /* 0x000fe20000000000 */
[----:B------:R-:W-:Y:S01]  /*0790*/  SEL R19, R19, 0x2, P6 ;  /* 0x0000000213137807 */ /* 0x000fe20003000000 */
[----:B------:R-:W-:Y:S06]  /*07a0*/  @!P2 BRA `(.L_x_3) ;  /* 0x000000000008a947 */ /* 0x000fec0003800000 */
[----:B-12-4-:R-:W-:Y:S01]  /*07b0*/  UCGABAR_ARV ;  /* 0x00000000000079c7 */ /* 0x016fe20008000000 */
[----:B------:R-:W-:Y:S05]  /*07c0*/  BRA `(.L_x_4) ;  /* 0x0000000000047947 */ /* 0x000fea0003800000 */
.L_x_3:
[----:B-12-4-:R-:W-:Y:S01]  /*07d0*/  NOP ;  /* 0x0000000000007918 */ /* 0x016fe20000000000 */
.L_x_4:
[----:B------:R-:W1:Y:S01]  /*07e0*/  LDC R2, c[0x0][0x65c] ;  /* 0x00019700ff027b82 */ /* 0x000e620000000800 */
[----:B------:R-:W-:Y:S02]  /*07f0*/  IMAD.U32 R8, RZ, RZ, UR8 ;  /* 0x00000008ff087e24 */ /* 0x000fe4000f8e00ff */
[----:B------:R-:W-:Y:S01]  /*0800*/  IMAD.MOV.U32 R9, RZ, RZ, RZ ;  /* 0x000000ffff097224 */ /* 0x000fe200078e00ff */
[----:B-1----:R-:W-:-:S04]  /*0810*/  ISETP.NE.AND P1, PT, R2, 0x1, PT ;  /* 0x000000010200780c */ /* 0x002fc80003f25270 */
[----:B------:R-:W-:-:S09]  /*0820*/  P2R R5, PR, RZ, 0x2 ;  /* 0x00000002ff057803 */ /* 0x000fd20000000000 */
[----:B------:R-:W1:Y:S01]  /*0830*/  @P1 LDC R17, c[0x0][0x10] ;  /* 0x00000400ff111b82 */ /* 0x000e620000000800 */
[----:B------:R-:W-:Y:S02]  /*0840*/  @P1 IMAD.MOV.U32 R5, RZ, RZ, RZ ;  /* 0x000000ffff051224 */ /* 0x000fe400078e00ff */
[----:B------:R-:W-:-:S05]  /*0850*/  @P1 IMAD.MOV.U32 R13, RZ, RZ, RZ ;  /* 0x000000ffff0d1224 */ /* 0x000fca00078e00ff */
[----:B------:R-:W2:Y:S01]  /*0860*/  @!P1 LDC R11, c[0x0][0xc] ;  /* 0x00000300ff0b9b82 */ /* 0x000ea20000000800 */
[----:B-1----:R-:W-:-:S04]  /*0870*/  @P1 IMAD.WIDE.U32 R16, R17, UR8, R4 ;  /* 0x0000000811101c25 */ /* 0x002fc8000f8e0004 */
[----:B------:R-:W-:Y:S02]  /*0880*/  @P1 IMAD.IADD R17, R17, 0x1, R13 ;  /* 0x0000000111111824 */ /* 0x000fe400078e020d */
[----:B--2---:R-:W-:-:S04]  /*0890*/  @!P1 IMAD.WIDE.U32 R8, R4, R11, R8 ;  /* 0x0000000b04089225 */ /* 0x004fc800078e0008 */
[----:B------:R-:W-:Y:S02]  /*08a0*/  @!P1 IMAD.MOV.U32 R16, RZ, RZ, R8 ;  /* 0x000000ffff109224 */ /* 0x000fe400078e0008 */
[----:B------:R-:W-:Y:S01]  /*08b0*/  @!P1 IMAD.MOV.U32 R17, RZ, RZ, R9 ;  /* 0x000000ffff119224 */ /* 0x000fe200078e0009 */
[----:B------:R-:W-:Y:S06]  /*08c0*/  @!P2 BRA `(.L_x_5) ;  /* 0x00000000000ca947 */ /* 0x000fec0003800000 */
[----:B------:R-:W-:Y:S01]  /*08d0*/  UCGABAR_WAIT ;  /* 0x0000000000007dc7 */ /* 0x000fe20008000000 */
[----:B------:R-:W-:Y:S01]  /*08e0*/  CCTL.IVALL ;  /* 0x00000000ff00798f */ /* 0x000fe20002000000 */
[----:B------:R-:W-:Y:S05]  /*08f0*/  BRA `(.L_x_6) ;  /* 0x0000000000047947 */ /* 0x000fea0003800000 */
.L_x_5:
[----:B------:R-:W-:Y:S06]  /*0900*/  BAR.SYNC.DEFER_BLOCKING 0x0 ;  /* 0x0000000000007b1d */ /* 0x000fec0000010000 */
.L_x_6:
[----:B------:R-:W-:Y:S05]  /*0910*/  @!P3 BRA `(.L_x_7) ;  /* 0x000000980070b947 */ /* 0x000fea0003800000 */
[----:B------:R-:W-:-:S13]  /*0920*/  ISETP.GT.U32.AND P0, PT, R6, 0x1, PT ;  /* 0x000000010600780c */ /* 0x000fda0003f04070 */
[----:B0-----:R-:W-:Y:S05]  /*0930*/  @P0 EXIT ;  /* 0x000000000000094d */ /* 0x001fea0003800000 */
[----:B------:R-:W-:Y:S01]  /*0940*/  ULDC.64 UR4, c[0x0][0x650] ;  /* 0x0001940000047ab9 */ /* 0x000fe20000000a00 */
[----:B------:R-:W-:Y:S01]  /*0950*/  PRMT R0, RZ, 0x7610, R0 ;  /* 0x00007610ff007816 */ /* 0x000fe20000000000 */
[----:B------:R-:W-:Y:S01]  /*0960*/  IMAD.MOV.U32 R154, RZ, RZ, -0x1 ;  /* 0xffffffffff9a7424 */ /* 0x000fe200078e00ff */
[----:B------:R-:W-:Y:S01]  /*0970*/  ISETP.GE.U32.AND P0, PT, R16, UR4, PT ;  /* 0x0000000410007c0c */ /* 0x000fe2000bf06070 */
[----:B------:R-:W-:Y:S02]  /*0980*/  IMAD.MOV.U32 R153, RZ, RZ, -0x1 ;  /* 0xffffffffff997424 */ /* 0x000fe400078e00ff */
[----:B------:R-:W-:Y:S01]  /*0990*/  IMAD.MOV.U32 R23, RZ, RZ, -0x1 ;  /* 0xffffffffff177424 */ /* 0x000fe200078e00ff */
[----:B------:R-:W-:-:S13]  /*09a0*/  ISETP.GE.U32.AND.EX P0, PT, R17, UR5, PT, P0 ;  /* 0x0000000511007c0c */ /* 0x000fda000bf06100 */
[----:B------:R-:W-:Y:S05]  /*09b0*/  @P0 BRA `(.L_x_8) ;  /* 0x00000004002c0947 */ /* 0x000fea0003800000 */
[----:B------:R-:W0:Y:S01]  /*09c0*/  LDC.64 R20, c[0x0][0x628] ;  /* 0x00018a00ff147b82 */ /* 0x000e220000000a00 */
[----:B------:R-:W-:Y:S02]  /*09d0*/  IMAD.MOV.U32 R8, RZ, RZ, R16 ;  /* 0x000000ffff087224 */ /* 0x000fe400078e0010 */
[----:B------:R-:W-:-:S05]  /*09e0*/  IMAD.MOV.U32 R9, RZ, RZ, R17 ;  /* 0x000000ffff097224 */ /* 0x000fca00078e0011 */
[----:B------:R-:W1:Y:S08]  /*09f0*/  LDC R0, c[0x0][0x630] ;  /* 0x00018c00ff007b82 */ /* 0x000e700000000800 */
[----:B------:R-:W2:Y:S01]  /*0a00*/  LDC.64 R26, c[0x0][0x620] ;  /* 0x00018800ff1a7b82 */ /* 0x000ea20000000a00 */
[----:B0-----:R-:W-:-:S04]  /*0a10*/  ISETP.NE.U32.AND P0, PT, R20, RZ, PT ;  /* 0x000000ff1400720c */ /* 0x001fc80003f05070 */
[----:B------:R-:W-:-:S13]  /*0a20*/  ISETP.NE.AND.EX P0, PT, R21, RZ, PT, P0 ;  /* 0x000000ff1500720c */ /* 0x000fda0003f05300 */
[----:B-12---:R-:W-:Y:S05]  /*0a30*/  @!P0 BRA `(.L_x_9) ;  /* 0x0000000000288947 */ /* 0x006fea0003800000 */
[----:B------:R-:W0:Y:S02]  /*0a40*/  LDC R13, c[0x0][0x634] ;  /* 0x00018d00ff0d7b82 */ /* 0x000e240000000800 */
[----:B0-----:R-:W-:-:S05]  /*0a50*/  IADD3 R13, P0, R16, R13, RZ ;  /* 0x0000000d100d7210 */ /* 0x001fca0007f1e0ff */
[----:B------:R-:W-:-:S04]  /*0a60*/  IMAD.X R15, RZ, RZ, R17, P0 ;  /* 0x000000ffff0f7224 */ /* 0x000fc800000e0611 */
[----:B------:R-:W-:-:S04]  /*0a70*/  IMAD.WIDE.U32 R8, R15, R20, RZ ;  /* 0x000000140f087225 */ /* 0x000fc800078e00ff */
[----:B------:R-:W-:-:S04]  /*0a80*/  IMAD.WIDE.U32 R10, P0, R13, R21, R8 ;  /* 0x000000150d0a7225 */ /* 0x000fc80007800008 */
[----:B------:R-:W-:-:S04]  /*0a90*/  IMAD.WIDE.U32 R8, R13, R20, RZ ;  /* 0x000000140d087225 */ /* 0x000fc800078e00ff */
[----:B------:R-:W-:Y:S01]  /*0aa0*/  IMAD.X R13, RZ, RZ, RZ, P0 ;  /* 0x000000ffff0d7224 */ /* 0x000fe200000e06ff */
[----:B------:R-:W-:Y:S01]  /*0ab0*/  IADD3 RZ, P0, R9, R10, RZ ;  /* 0x0000000a09ff7210 */ /* 0x000fe20007f1e0ff */
[----:B------:R-:W-:-:S04]  /*0ac0*/  IMAD.MOV.U32 R12, RZ, RZ, R11 ;  /* 0x000000ffff0c7224 */ /* 0x000fc800078e000b */
[----:B------:R-:W-:-:S08]  /*0ad0*/  IMAD.WIDE.U32.X R8, R15, R21, R12, P0 ;  /* 0x000000150f087225 */ /* 0x000fd000000e040c */
.L_x_9:
[----:B------:R-:W0:Y:S01]  /*0ae0*/  LDC.64 R20, c[0x0][0x640] ;  /* 0x00019000ff147b82 */ /* 0x000e220000000a00 */
[--C-:B------:R-:W-:Y:S01]  /*0af0*/  SHF.R.U64 R28, R8, R0, R9.reuse ;  /* 0x00000000081c7219 */ /* 0x100fe20000001209 */
[----:B------:R-:W-:Y:S01]  /*0b00*/  IMAD R30, R7, R24, R4 ;  /* 0x00000018071e7224 */ /* 0x000fe200078e0204 */
[----:B------:R-:W-:Y:S01]  /*0b10*/  SHF.R.U32.HI R0, RZ, R0, R9 ;  /* 0x00000000ff007219 */ /* 0x000fe20000011609 */
[----:B------:R-:W-:Y:S01]  /*0b20*/  IMAD.MOV.U32 R23, RZ, RZ, 0x1 ;  /* 0x00000001ff177424 */ /* 0x000fe200078e00ff */
[----:B------:R-:W-:-:S03]  /*0b30*/  IADD3 R5, P0, RZ, -R28, RZ ;  /* 0x8000001cff057210 */ /* 0x000fc60007f1e0ff */
[----:B------:R-:W1:Y:S02]  /*0b40*/  LDC R6, c[0x0][0x618] ;  /* 0x00018600ff067b82 */ /* 0x000e640000000800 */
[----:B------:R-:W-:-:S04]  /*0b50*/  IMAD.X R9, RZ, RZ, ~R0, P0 ;  /* 0x000000ffff097224 */ /* 0x000fc800000e0e00 */
[-C--:B------:R-:W-:Y:S02]  /*0b60*/  IMAD R0, R9, R26.reuse, RZ ;  /* 0x0000001a09007224 */ /* 0x080fe400078e02ff */
[----:B------:R-:W2:Y:S01]  /*0b70*/  LDC R11, c[0x0][0x608] ;  /* 0x00018200ff0b7b82 */ /* 0x000ea20000000800 */
[----:B------:R-:W-:-:S04]  /*0b80*/  IMAD.WIDE.U32 R8, R5, R26, R16 ;  /* 0x0000001a05087225 */ /* 0x000fc800078e0010 */
[----:B------:R-:W-:-:S03]  /*0b90*/  IMAD R5, R5, R27, R0 ;  /* 0x0000001b05057224 */ /* 0x000fc600078e0200 */
[----:B------:R-:W3:Y:S01]  /*0ba0*/  LDC R12, c[0x0][0x658] ;  /* 0x00019600ff0c7b82 */ /* 0x000ee20000000800 */
[----:B0-----:R-:W-:Y:S01]  /*0bb0*/  ISETP.NE.U32.AND P0, PT, R20, RZ, PT ;  /* 0x000000ff1400720c */ /* 0x001fe20003f05070 */
[----:B------:R-:W-:Y:S02]  /*0bc0*/  IMAD.IADD R5, R9, 0x1, R5 ;  /* 0x0000000109057824 */ /* 0x000fe400078e0205 */
[----:B------:R-:W-:Y:S01]  /*0bd0*/  IMAD.MOV.U32 R9, RZ, RZ, -0x1 ;  /* 0xffffffffff097424 */ /* 0x000fe200078e00ff */
[----:B------:R-:W-:-:S03]  /*0be0*/  ISETP.NE.AND.EX P0, PT, R21, RZ, PT, P0 ;  /* 0x000000ff1500720c */ /* 0x000fc60003f05300 */
[----:B------:R-:W0:Y:S01]  /*0bf0*/  LDC R15, c[0x0][0x600] ;  /* 0x00018000ff0f7b82 */ /* 0x000e220000000800 */
[-CC-:B-1----:R-:W-:Y:S02]  /*0c00*/  SHF.R.U64 R13, R8, R6.reuse, R5.reuse ;  /* 0x00000006080d7219 */ /* 0x182fe40000001205 */
[----:B------:R-:W-:-:S05]  /*0c10*/  SHF.R.U32.HI R0, RZ, R6, R5 ;  /* 0x00000006ff007219 */ /* 0x000fca0000011605 */
[----:B------:R-:W1:Y:S01]  /*0c20*/  LDC R14, c[0x0][0x648] ;  /* 0x00019200ff0e7b82 */ /* 0x000e620000000800 */
[-CC-:B--2---:R-:W-:Y:S02]  /*0c30*/  SHF.R.U64 R27, R13, R11.reuse, R0.reuse ;  /* 0x0000000b0d1b7219 */ /* 0x184fe40000001200 */
[----:B------:R-:W-:-:S05]  /*0c40*/  SHF.R.U32.HI R5, RZ, R11, R0 ;  /* 0x0000000bff057219 */ /* 0x000fca0000011600 */
[----:B------:R-:W2:Y:S01]  /*0c50*/  LDC R26, c[0x0][0x638] ;  /* 0x00018e00ff1a7b82 */ /* 0x000ea20000000800 */
[-CC-:B---3--:R-:W-:Y:S02]  /*0c60*/  SHF.R.U64 R24, R27, R12.reuse, R5.reuse ;  /* 0x0000000c1b187219 */ /* 0x188fe40000001205 */
[-C--:B------:R-:W-:Y:S02]  /*0c70*/  SHF.L.U32 R0, R9, R12.reuse, RZ ;  /* 0x0000000c09007219 */ /* 0x080fe400000006ff */
[----:B------:R-:W-:Y:S01]  /*0c80*/  SHF.R.U32.HI R5, RZ, R12, R5 ;  /* 0x0000000cff057219 */ /* 0x000fe20000011605 */
[----:B------:R-:W-:Y:S01]  /*0c90*/  IMAD.MOV.U32 R4, RZ, RZ, R24 ;  /* 0x000000ffff047224 */ /* 0x000fe200078e0018 */
[----:B------:R-:W-:Y:S01]  /*0ca0*/  LOP3.LUT R10, RZ, R0, RZ, 0x33, !PT ;  /* 0x00000000ff0a7212 */ /* 0x000fe200078e33ff */
[----:B------:R-:W3:Y:S01]  /*0cb0*/  LDC R25, c[0x0][0x610] ;  /* 0x00018400ff197b82 */ /* 0x000ee20000000800 */
[----:B------:R-:W-:Y:S05]  /*0cc0*/  @!P0 BRA `(.L_x_10) ;  /* 0x0000000000288947 */ /* 0x000fea0003800000 */
[----:B------:R-:W4:Y:S02]  /*0cd0*/  LDC R9, c[0x0][0x64c] ;  /* 0x00019300ff097b82 */ /* 0x000f240000000800 */
[----:B----4-:R-:W-:-:S05]  /*0ce0*/  IADD3 R9, P0, R24, R9, RZ ;  /* 0x0000000918097210 */ /* 0x010fca0007f1e0ff */
        /* <DEDUP_REMOVED lines=8> */
.L_x_10:
[----:B-1----:R-:W-:Y:S01]  /*0d70*/  SHF.R.U64 R4, R4, R14, R5 ;  /* 0x0000000e04047219 */ /* 0x002fe20000001205 */
[----:B0-----:R-:W-:Y:S01]  /*0d80*/  VIADD R6, R15, 0xffffffff ;  /* 0xffffffff0f067836 */ /* 0x001fe20000000000 */
[----:B------:R-:W-:Y:S01]  /*0d90*/  SHF.L.U32 R0, R23, R12, RZ ;  /* 0x0000000c17007219 */ /* 0x000fe200000006ff */
[----:B------:R-:W-:Y:S01]  /*0da0*/  IMAD.MOV.U32 R23, RZ, RZ, R28 ;  /* 0x000000ffff177224 */ /* 0x000fe200078e001c */
[----:B------:R-:W-:Y:S01]  /*0db0*/  LOP3.LUT R5, R27, R10, RZ, 0xc0, !PT ;  /* 0x0000000a1b057212 */ /* 0x000fe200078ec0ff */
[----:B------:R-:W-:Y:S01]  /*0dc0*/  IMAD.MOV R7, RZ, RZ, -R4 ;  /* 0x000000ffff077224 */ /* 0x000fe200078e0a04 */
[----:B------:R-:W-:Y:S02]  /*0dd0*/  SEL R3, R3, R30, !P1 ;  /* 0x0000001e03037207 */ /* 0x000fe40004800000 */
[----:B------:R-:W-:Y:S01]  /*0de0*/  LOP3.LUT R6, R13, R6, RZ, 0xc0, !PT ;  /* 0x000000060d067212 */ /* 0x000fe200078ec0ff */
[----:B------:R-:W-:Y:S02]  /*0df0*/  IMAD R4, R0, R4, R5 ;  /* 0x0000000400047224 */ /* 0x000fe400078e0205 */
[----:B--2---:R-:W-:-:S02]  /*0e00*/  IMAD R0, R7, R26, R24 ;  /* 0x0000001a07007224 */ /* 0x004fc400078e0218 */
[----:B---3--:R-:W-:Y:S02]  /*0e10*/  IMAD R3, R4, R25, R3 ;  /* 0x0000001904037224 */ /* 0x008fe400078e0203 */
[----:B------:R-:W-:Y:S02]  /*0e20*/  IMAD R154, R0, R15, R6 ;  /* 0x0000000f009a7224 */ /* 0x000fe400078e0206 */
[----:B------:R-:W-:-:S03]  /*0e30*/  IMAD.MOV.U32 R4, RZ, RZ, 0x1 ;  /* 0x00000001ff047424 */ /* 0x000fc600078e00ff */
[----:B------:R-:W-:Y:S02]  /*0e40*/  SEL R153, R154, R3, !P1 ;  /* 0x000000039a997207 */ /* 0x000fe40004800000 */
[----:B------:R-:W-:Y:S02]  /*0e50*/  PRMT R0, R4, 0x7610, R0 ;  /* 0x0000761004007816 */ /* 0x000fe40000000000 */
[----:B------:R-:W-:-:S07]  /*0e60*/  SEL R154, R3, R154, !P1 ;  /* 0x0000009a039a7207 */ /* 0x000fce0004800000 */
.L_x_8:
[----:B------:R-:W-:-:S08]  /*0e70*/  NOP ;  /* 0x0000000000007918 */ /* 0x000fd00000000000 */
[----:B------:R-:W0:Y:S02]  /*0e80*/  USETMAXREG.TRY_ALLOC.CTAPOOL UP0, 0xe8 ;  /* 0x000000e8000079c8 */ /* 0x000e240008000600 */
[----:B0-----:R-:W-:-:S13]  /*0e90*/  PLOP3.LUT P0, PT, PT, PT, UP0, 0x80, 0x0 ;  /* 0x000000000000781c */ /* 0x001fda0003f0f008 */
[----:B------:R-:W-:Y:S05]  /*0ea0*/  @!P0 BRA `(.L_x_8) ;  /* 0xfffffffc00f08947 */ /* 0x000fea000383ffff */
[----:B------:R-:W-:Y:S01]  /*0eb0*/  ULDC.64 UR4, c[0x0][0x598] ;  /* 0x0001660000047ab9 */ /* 0x000fe20000000a00 */
[----:B------:R-:W-:Y:S01]  /*0ec0*/  ULDC.64 UR36, c[0x0][0x208] ;  /* 0x0000820000247ab9 */ /* 0x000fe20000000a00 */
[----:B------:R-:W-:-:S04]  /*0ed0*/  ISETP.NE.U32.AND P0, PT, RZ, UR4, PT ;  /* 0x00000004ff007c0c */ /* 0x000fc8000bf05070 */
[----:B------:R-:W-:-:S13]  /*0ee0*/  ISETP.NE.AND.EX P0, PT, RZ, UR5, PT, P0 ;  /* 0x00000005ff007c0c */ /* 0x000fda000bf05300 */
[----:B------:R-:W-:Y:S05]  /*0ef0*/  @!P0 BRA `(.L_x_11) ;  /* 0x00000000001c8947 */ /* 0x000fea0003800000 */
[----:B------:R-:W0:Y:S02]  /*0f00*/  LDC.64 R4, c[0x0][0x598] ;  /* 0x00016600ff047b82 */ /* 0x000e240000000a00 */
[----:B0-----:R-:W2:Y:S02]  /*0f10*/  LDG.E.64 R4, desc[UR36][R4.64] ;  /* 0x0000002404047981 */ /* 0x001ea4000c1e1b00 */
[----:B--2---:R-:W-:-:S04]  /*0f20*/  ISETP.NE.U32.AND P0, PT, R4, RZ, PT ;  /* 0x000000ff0400720c */ /* 0x004fc80003f05070 */
[----:B------:R-:W-:-:S13]  /*0f30*/  ISETP.NE.AND.EX P0, PT, R5, RZ, PT, P0 ;  /* 0x000000ff0500720c */ /* 0x000fda0003f05300 */
[----:B------:R-:W-:Y:S05]  /*0f40*/  @!P0 BRA `(.L_x_11) ;  /* 0x0000000000088947 */ /* 0x000fea0003800000 */
[----:B------:R0:W5:Y:S01]  /*0f50*/  LD.E R155, desc[UR36][R4.64] ;  /* 0x00000024049b7980 */ /* 0x000162000c101900 */
[----:B------:R-:W-:Y:S05]  /*0f60*/  BRA `(.L_x_12) ;  /* 0x0000000000247947 */ /* 0x000fea0003800000 */
.L_x_11:
[----:B------:R-:W-:Y:S02]  /*0f70*/  ULDC.64 UR4, c[0x0][0x588] ;  /* 0x0001620000047ab9 */ /* 0x000fe40000000a00 */
[----:B------:R-:W-:-:S04]  /*0f80*/  ISETP.NE.U32.AND P0, PT, RZ, UR4, PT ;  /* 0x00000004ff007c0c */ /* 0x000fc8000bf05070 */
[----:B------:R-:W-:-:S13]  /*0f90*/  ISETP.NE.AND.EX P0, PT, RZ, UR5, PT, P0 ;  /* 0x00000005ff007c0c */ /* 0x000fda000bf05300 */
[----:B------:R-:W-:Y:S05]  /*0fa0*/  @!P0 BRA `(.L_x_13) ;  /* 0x00000000000c8947 */ /* 0x000fea0003800000 */
[----:B------:R-:W0:Y:S02]  /*0fb0*/  LDC.64 R4, c[0x0][0x588] ;  /* 0x00016200ff047b82 */ /* 0x000e240000000a00 */
[----:B0-----:R1:W5:Y:S01]  /*0fc0*/  LDG.E R155, desc[UR36][R4.64] ;  /* 0x00000024049b7981 */ /* 0x001362000c1e1900 */
[----:B------:R-:W-:Y:S05]  /*0fd0*/  BRA `(.L_x_12) ;  /* 0x0000000000087947 */ /* 0x000fea0003800000 */
.L_x_13:
[----:B------:R-:W-:Y:S02]  /*0fe0*/  ULDC UR4, c[0x0][0x580] ;  /* 0x0001600000047ab9 */ /* 0x000fe40000000800 */
[----:B------:R-:W-:-:S07]  /*0ff0*/  IMAD.U32 R155, RZ, RZ, UR4 ;  /* 0x00000004ff9b7e24 */ /* 0x000fce000f8e00ff */
.L_x_12:
[----:B------:R-:W-:Y:S02]  /*1000*/  ULDC.64 UR4, c[0x0][0x5a0] ;  /* 0x0001680000047ab9 */ /* 0x000fe40000000a00 */
[----:B------:R-:W-:-:S04]  /*1010*/  ISETP.NE.U32.AND P0, PT, RZ, UR4, PT ;  /* 0x00000004ff007c0c */ /* 0x000fc8000bf05070 */
[----:B------:R-:W-:-:S13]  /*1020*/  ISETP.NE.AND.EX P0, PT, RZ, UR5, PT, P0 ;  /* 0x00000005ff007c0c */ /* 0x000fda000bf05300 */
[----:B------:R-:W-:Y:S05]  /*1030*/  @!P0 BRA `(.L_x_14) ;  /* 0x00000000001c8947 */ /* 0x000fea0003800000 */
[----:B01----:R-:W0:Y:S02]  /*1040*/  LDC.64 R4, c[0x0][0x5a0] ;  /* 0x00016800ff047b82 */ /* 0x003e240000000a00 */
[----:B0-----:R-:W2:Y:S02]  /*1050*/  LDG.E.64 R4, desc[UR36][R4.64] ;  /* 0x0000002404047981 */ /* 0x001ea4000c1e1b00 */
[----:B--2---:R-:W-:-:S04]  /*1060*/  ISETP.NE.U32.AND P0, PT, R4, RZ, PT ;  /* 0x000000ff0400720c */ /* 0x004fc80003f05070 */
[----:B------:R-:W-:-:S13]  /*1070*/  ISETP.NE.AND.EX P0, PT, R5, RZ, PT, P0 ;  /* 0x000000ff0500720c */ /* 0x000fda0003f05300 */
[----:B------:R-:W-:Y:S05]  /*1080*/  @!P0 BRA `(.L_x_14) ;  /* 0x0000000000088947 */ /* 0x000fea0003800000 */
[----:B------:R0:W5:Y:S01]  /*1090*/  LD.E R156, desc[UR36][R4.64] ;  /* 0x00000024049c7980 */ /* 0x000162000c101900 */
[----:B------:R-:W-:Y:S05]  /*10a0*/  BRA `(.L_x_15) ;  /* 0x0000000000247947 */ /* 0x000fea0003800000 */
.L_x_14:
[----:B------:R-:W-:Y:S02]  /*10b0*/  ULDC.64 UR4, c[0x0][0x590] ;  /* 0x0001640000047ab9 */ /* 0x000fe40000000a00 */
[----:B------:R-:W-:-:S04]  /*10c0*/  ISETP.NE.U32.AND P0, PT, RZ, UR4, PT ;  /* 0x00000004ff007c0c */ /* 0x000fc8000bf05070 */
[----:B------:R-:W-:-:S13]  /*10d0*/  ISETP.NE.AND.EX P0, PT, RZ, UR5, PT, P0 ;  /* 0x00000005ff007c0c */ /* 0x000fda000bf05300 */
[----:B------:R-:W-:Y:S05]  /*10e0*/  @!P0 BRA `(.L_x_16) ;  /* 0x00000000000c8947 */ /* 0x000fea0003800000 */
[----:B------:R-:W2:Y:S02]  /*10f0*/  LDC.64 R156, c[0x0][0x590] ;  /* 0x00016400ff9c7b82 */ /* 0x000ea40000000a00 */
[----:B--2---:R2:W5:Y:S01]  /*1100*/  LDG.E R156, desc[UR36][R156.64] ;  /* 0x000000249c9c7981 */ /* 0x004562000c1e1900 */
[----:B------:R-:W-:Y:S05]  /*1110*/  BRA `(.L_x_15) ;  /* 0x0000000000087947 */ /* 0x000fea0003800000 */
.L_x_16:
[----:B------:R-:W-:Y:S02]  /*1120*/  ULDC UR4, c[0x0][0x584] ;  /* 0x0001610000047ab9 */ /* 0x000fe40000000800 */
[----:B------:R-:W-:-:S07]  /*1130*/  IMAD.U32 R156, RZ, RZ, UR4 ;  /* 0x00000004ff9c7e24 */ /* 0x000fce000f8e00ff */
.L_x_15:
[----:B------:R-:W-:-:S13]  /*1140*/  LOP3.LUT P0, RZ, R0, 0xff, RZ, 0xc0, !PT ;  /* 0x000000ff00ff7812 */ /* 0x000fda000780c0ff */
[----:B------:R-:W-:Y:S05]  /*1150*/  @!P0 EXIT ;  /* 0x000000000000894d */ /* 0x000fea0003800000 */
[----:B------:R-:W-:Y:S01]  /*1160*/  ULDC UR4, c[0x0][0x28c] ;  /* 0x0000a30000047ab9 */ /* 0x000fe20000000800 */
[----:B--2---:R-:W-:Y:S01]  /*1170*/  LOP3.LUT R157, R19, 0x1, RZ, 0xfc, !PT ;  /* 0x00000001139d7812 */ /* 0x004fe200078efcff */
[----:B------:R-:W-:Y:S01]  /*1180*/  UIADD3 UR4, UR4, 0x3f, URZ ;  /* 0x0000003f04047890 */ /* 0x000fe2000fffe03f */
[----:B------:R-:W-:Y:S01]  /*1190*/  UMOV UR38, URZ ;  /* 0x0000003f00267c82 */ /* 0x000fe20008000000 */
[----:B------:R-:W-:Y:S02]  /*11a0*/  UMOV UR39, URZ ;  /* 0x0000003f00277c82 */ /* 0x000fe40008000000 */
[----:B------:R-:W-:-:S04]  /*11b0*/  USHF.R.S32.HI UR5, URZ, 0x1f, UR4 ;  /* 0x0000001f3f057899 */ /* 0x000fc80008011404 */
[----:B------:R-:W-:-:S04]  /*11c0*/  ULEA.HI UR5, UR5, UR4, URZ, 0x6 ;  /* 0x0000000405057291 */ /* 0x000fc8000f8f303f */
[----:B------:R-:W-:-:S12]  /*11d0*/  USHF.R.S32.HI UR40, URZ, 0x6, UR5 ;  /* 0x000000063f287899 */ /* 0x000fd80008011405 */
.L_x_292:
[----:B------:R-:W-:Y:S01]  /*11e0*/  LOP3.LUT R0, R18, 0x80, RZ, 0xc0, !PT ;  /* 0x0000008012007812 */ /* 0x000fe200078ec0ff */
[----:B--2---:R-:W2:Y:S01]  /*11f0*/  S2UR UR7, SR_CgaCtaId ;  /* 0x00000000000779c3 */ /* 0x004ea20000008800 */
[----:B------:R-:W-:Y:S02]  /*1200*/  UMOV UR6, 0x400 ;  /* 0x0000040000067882 */ /* 0x000fe40000000000 */
[----:B------:R-:W-:-:S06]  /*1210*/  SHF.R.U32.HI R0, RZ, 0x7, R0 ;  /* 0x00000007ff007819 */ /* 0x000fcc0000011600 */
[----:B---3--:R-:W3:Y:S01]  /*1220*/  SHFL.IDX PT, R0, R0, RZ, 0x1f ;  /* 0x00001fff00007589 */ /* 0x008ee200000e0000 */
[----:B--2---:R-:W-:Y:S01]  /*1230*/  ULEA UR6, UR7, UR6, 0x18 ;  /* 0x0000000607067291 */ /* 0x004fe2000f8ec03f */
[----:B---3--:R-:W-:-:S13]  /*1240*/  R2UR UR4, R0 ;  /* 0x00000000000472ca */ /* 0x008fda00000e0000 */
[----:B------:R-:W-:-:S04]  /*1250*/  ULEA.HI UR5, UR4, UR4, URZ, 0x1 ;  /* 0x0000000404057291 */ /* 0x000fc8000f8f083f */
[----:B------:R-:W-:-:S04]  /*1260*/  ULOP3.LUT UR5, UR5, 0x7fffe, URZ, 0xc0, !UPT ;  /* 0x0007fffe05057892 */ /* 0x000fc8000f8ec03f */
[----:B------:R-:W-:-:S03]  /*1270*/  UIADD3 UR5, UR4, -UR5, URZ ;  /* 0x8000000504057290 */ /* 0x000fc6000fffe03f */
[----:B------:R-:W-:Y:S01]  /*1280*/  ULDC UR4, c[0x0][0x28c] ;  /* 0x0000a30000047ab9 */ /* 0x000fe20000000800 */
[----:B------:R-:W-:Y:S01]  /*1290*/  ULEA UR5, UR5, UR6, 0xd ;  /* 0x0000000605057291 */ /* 0x000fe2000f8e683f */
[----:B------:R-:W-:-:S03]  /*12a0*/  ISETP.LT.AND P0, PT, RZ, UR4, PT ;  /* 0x00000004ff007c0c */ /* 0x000fc6000bf01270 */
[----:B------:R-:W-:-:S04]  /*12b0*/  UIADD3 UR5, UR5, 0x100, URZ ;  /* 0x0000010005057890 */ /* 0x000fc8000fffe03f */
[----:B------:R-:W-:-:S04]  /*12c0*/  USHF.R.U32.HI UR5, URZ, 0x4, UR5 ;  /* 0x000000043f057899 */ /* 0x000fc80008011605 */
[----:B------:R-:W-:Y:S02]  /*12d0*/  ULOP3.LUT UR41, UR5, 0x3fff, URZ, 0xc0, !UPT ;  /* 0x00003fff05297892 */ /* 0x000fe4000f8ec03f */
[----:B-1--45:R-:W-:Y:S10]  /*12e0*/  @P0 BRA `(.L_x_17) ;  /* 0x0000000000400947 */ /* 0x032ff40003800000 */
[----:B------:R-:W-:Y:S01]  /*12f0*/  MOV R0, 0x0 ;  /* 0x0000000000007802 */ /* 0x000fe20000000f00 */
[----:B------:R-:W-:Y:S01]  /*1300*/  ULDC.64 UR4, c[0x4][0x68] ;  /* 0x01001a0000047ab9 */ /* 0x000fe20000000a00 */
[----:B------:R-:W-:Y:S01]  /*1310*/  ULDC.64 UR6, c[0x4][0x8] ;  /* 0x0100020000067ab9 */ /* 0x000fe20000000a00 */
[----:B01----:R-:W-:Y:S01]  /*1320*/  IMAD.U32 R4, RZ, RZ, UR4 ;  /* 0x00000004ff047e24 */ /* 0x003fe2000f8e00ff */
[----:B------:R0:W1:Y:S01]  /*1330*/  LDC.64 R14, c[0x4][R0] ;  /* 0x01000000000e7b82 */ /* 0x0000620000000a00 */
[----:B------:R-:W-:Y:S01]  /*1340*/  IMAD.U32 R5, RZ, RZ, UR5 ;  /* 0x00000005ff057e24 */ /* 0x000fe2000f8e00ff */
[----:B------:R-:W-:Y:S01]  /*1350*/  ULDC.64 UR4, c[0x4][0x70] ;  /* 0x01001c0000047ab9 */ /* 0x000fe20000000a00 */
[----:B------:R-:W-:Y:S02]  /*1360*/  IMAD.U32 R10, RZ, RZ, UR6 ;  /* 0x00000006ff0a7e24 */ /* 0x000fe4000f8e00ff */
[----:B------:R-:W-:Y:S02]  /*1370*/  IMAD.U32 R6, RZ, RZ, UR4 ;  /* 0x00000004ff067e24 */ /* 0x000fe4000f8e00ff */
[----:B------:R-:W-:-:S02]  /*1380*/  IMAD.U32 R7, RZ, RZ, UR5 ;  /* 0x00000005ff077e24 */ /* 0x000fc4000f8e00ff */
[----:B------:R-:W-:Y:S02]  /*1390*/  IMAD.U32 R11, RZ, RZ, UR7 ;  /* 0x00000007ff0b7e24 */ /* 0x000fe4000f8e00ff */
[----:B------:R-:W-:Y:S02]  /*13a0*/  IMAD.MOV.U32 R8, RZ, RZ, 0x1e1 ;  /* 0x000001e1ff087424 */ /* 0x000fe400078e00ff */
[----:B------:R-:W-:Y:S02]  /*13b0*/  IMAD.MOV.U32 R12, RZ, RZ, 0x1 ;  /* 0x00000001ff0c7424 */ /* 0x000fe400078e00ff */
[----:B0-----:R-:W-:-:S07]  /*13c0*/  IMAD.MOV.U32 R13, RZ, RZ, RZ ;  /* 0x000000ffff0d7224 */ /* 0x001fce00078e00ff */
[----:B------:R-:W-:-:S07]  /*13d0*/  LEPC R20, `(.L_x_17) ;  /* 0x000000001014794e */ /* 0x000fce0000000000 */
[----:B-1---5:R-:W-:Y:S05]  /*13e0*/  CALL.ABS.NOINC R14 ;  /* 0x000000000e007343 */ /* 0x022fea0003c00000 */
.L_x_17:
[----:B------:R-:W-:-:S13]  /*13f0*/  ISETP.NE.AND P0, PT, R157, 0x3, PT ;  /* 0x000000039d00780c */ /* 0x000fda0003f05270 */
[----:B------:R-:W-:Y:S05]  /*1400*/  @!P0 BRA `(.L_x_18) ;  /* 0x0000000000048947 */ /* 0x000fea0003800000 */
[----:B------:R-:W-:Y:S01]  /*1410*/  BPT.TRAP 0x1 ;  /* 0x000000040000795c */ /* 0x000fe20000300000 */
.L_x_18:
[----:B------:R-:W2:Y:S01]  /*1420*/  S2UR UR5, SR_CgaCtaId ;  /* 0x00000000000579c3 */ /* 0x000ea20000008800 */
[----:B------:R-:W-:Y:S01]  /*1430*/  UMOV UR4, 0x400 ;  /* 0x0000040000047882 */ /* 0x000fe20000000000 */
[----:B------:R-:W-:Y:S02]  /*1440*/  IMAD.U32 R0, RZ, RZ, UR38 ;  /* 0x00000026ff007e24 */ /* 0x000fe4000f8e00ff */
[----:B------:R-:W-:-:S03]  /*1450*/  IMAD.U32 R3, RZ, RZ, UR39 ;  /* 0x00000027ff037e24 */ /* 0x000fc6000f8e00ff */
[----:B------:R-:W-:Y:S01]  /*1460*/  SHF.L.U32 R0, R0, 0x1f, RZ ;  /* 0x0000001f00007819 */ /* 0x000fe200000006ff */
[----:B--2---:R-:W-:-:S06]  /*1470*/  ULEA UR4, UR5, UR4, 0x18 ;  /* 0x0000000405047291 */ /* 0x004fcc000f8ec03f */
[----:B------:R-:W-:-:S04]  /*1480*/  IMAD.U32 R6, RZ, RZ, UR4 ;  /* 0x00000004ff067e24 */ /* 0x000fc8000f8e00ff */
[----:B------:R-:W-:-:S04]  /*1490*/  IMAD R3, R3, 0x8, R6 ;  /* 0x0000000803037824 */ /* 0x000fc800078e0206 */
[----:B------:R2:W3:Y:S01]  /*14a0*/  SYNCS.PHASECHK.TRANS64.TRYWAIT P1, [R3+URZ], R0 ;  /* 0x00000000030075a7 */ /* 0x0004e2000802017f */
[----:B------:R-:W-:Y:S05]  /*14b0*/  @!P0 BRA `(.L_x_19) ;  /* 0x0000000000048947 */ /* 0x000fea0003800000 */
[----:B------:R-:W-:Y:S01]  /*14c0*/  BPT.TRAP 0x1 ;  /* 0x000000040000795c */ /* 0x000fe20000300000 */
.L_x_19:
[----:B---3--:R-:W-:Y:S05]  /*14d0*/  @P1 BRA `(.L_x_20) ;  /* 0x0000000000081947 */ /* 0x008fea0003800000 */
[----:B------:R-:W3:Y:S02]  /*14e0*/  SYNCS.PHASECHK.TRANS64.TRYWAIT P1, [R3+URZ], R0 ;  /* 0x00000000030075a7 */ /* 0x000ee4000802017f */
[----:B---3--:R-:W-:Y:S05]  /*14f0*/  @!P1 BRA `(.L_x_21) ;  /* 0x000000a000bc9947 */ /* 0x008fea0003800000 */
.L_x_20:
[----:B------:R-:W-:-:S04]  /*1500*/  UISETP.LT.AND UP0, UPT, UR40, 0x1, UPT ;  /* 0x000000012800788c */ /* 0x000fc8000bf01270 */
[----:B------:R-:W-:-:S06]  /*1510*/  USEL UR4, UR40, 0x1, UP0 ;  /* 0x0000000128047887 */ /* 0x000fcc0008000000 */
[----:B--23--:R-:W-:Y:S01]  /*1520*/  IMAD.U32 R0, RZ, RZ, UR4 ;  /* 0x00000004ff007e24 */ /* 0x00cfe2000f8e00ff */
[----:B------:R-:W-:Y:S05]  /*1530*/  WARPSYNC.ALL ;  /* 0x0000000000007948 */ /* 0x000fea0003800000 */
[----:B------:R-:W-:-:S04]  /*1540*/  IADD3 R0, -R0, UR40, RZ ;  /* 0x0000002800007c10 */ /* 0x000fc8000fffe1ff */
[----:B------:R-:W-:Y:S02]  /*1550*/  ISETP.GE.AND P1, PT, R0, 0x1, PT ;  /* 0x000000010000780c */ /* 0x000fe40003f26270 */
[----:B------:R-:W-:Y:S01]  /*1560*/  R2UR UR4, R6 ;  /* 0x00000000060472ca */ /* 0x000fe200000e0000 */
[----:B------:R-:W-:Y:S01]  /*1570*/  WARPGROUP.ARRIVE ;  /* 0x00000000000079c5 */ /* 0x000fe20000000000 */
[----:B------:R-:W-:Y:S01]  /*1580*/  UMOV UR9, 0x40000040 ;  /* 0x4000004000097882 */ /* 0x000fe20000000000 */
[----:B------:R-:W-:-:S10]  /*1590*/  UMOV UR11, 0x40000040 ;  /* 0x40000040000b7882 */ /* 0x000fd40000000000 */
[----:B------:R-:W-:-:S04]  /*15a0*/  UIADD3 UR4, UR4, 0xc100, URZ ;  /* 0x0000c10004047890 */ /* 0x000fc8000fffe03f */
[----:B------:R-:W-:-:S04]  /*15b0*/  USHF.R.U32.HI UR4, URZ, 0x4, UR4 ;  /* 0x000000043f047899 */ /* 0x000fc80008011604 */
[----:B------:R-:W-:Y:S02]  /*15c0*/  ULOP3.LUT UR5, UR4, 0x3fff, URZ, 0xc0, !UPT ;  /* 0x00003fff04057892 */ /* 0x000fe4000f8ec03f */
[----:B------:R-:W-:Y:S02]  /*15d0*/  ULOP3.LUT UR4, UR41, 0x10000, URZ, 0xfc, !UPT ;  /* 0x0001000029047892 */ /* 0x000fe4000f8efc3f */
[----:B------:R-:W-:Y:S02]  /*15e0*/  ULOP3.LUT UR5, UR5, 0x10000, URZ, 0xfc, !UPT ;  /* 0x0001000005057892 */ /* 0x000fe4000f8efc3f */
[----:B------:R-:W-:Y:S02]  /*15f0*/  ULEA UR6, UR39, UR4, 0xa ;  /* 0x0000000427067291 */ /* 0x000fe4000f8e503f */
[----:B------:R-:W-:-:S05]  /*1600*/  ULEA UR7, UR39, UR5, 0xb ;  /* 0x0000000527077291 */ /* 0x000fca000f8e583f */
[----:B------:R-:W-:Y:S02]  /*1610*/  UMOV UR8, UR6 ;  /* 0x0000000600087c82 */ /* 0x000fe40008000000 */
[----:B------:R-:W-:Y:S02]  /*1620*/  UMOV UR10, UR7 ;  /* 0x00000007000a7c82 */ /* 0x000fe40008000000 */
[----:B------:R-:W-:Y:S01]  /*1630*/  HGMMA.64x256x16.F32 R24, gdesc[UR8], RZ, !UPT, gsb0 ;  /* 0x03e00000081879f0 */ /* 0x000fe2000c0008ff */
[----:B------:R-:W-:Y:S02]  /*1640*/  UIADD3 UR8, UR6, 0x2, URZ ;  /* 0x0000000206087890 */ /* 0x000fe4000fffe03f */
[----:B------:R-:W-:Y:S01]  /*1650*/  UIADD3 UR10, UR7, 0x2, URZ ;  /* 0x00000002070a7890 */ /* 0x000fe2000fffe03f */
[----:B------:R-:W-:Y:S01]  /*1660*/  UMOV UR9, 0x40000040 ;  /* 0x4000004000097882 */ /* 0x000fe20000000000 */
[----:B------:R-:W-:Y:S01]  /*1670*/  UMOV UR11, 0x40000040 ;  /* 0x40000040000b7882 */ /* 0x000fe20000000000 */
[----:B------:R-:W-:-:S02]  /*1680*/  WARPGROUP.DEPBAR.LE gsb0, 0x0 ;  /* 0x00008000000079c5 */ /* 0x000fc40000010000 */
[----:B------:R-:W-:-:S15]  /*1690*/  WARPGROUP.ARRIVE ;  /* 0x00000000000079c5 */ /* 0x000fde0000000000 */
[----:B------:R-:W-:-:S05]  /*16a0*/  NOP ;  /* 0x0000000000007918 */ /* 0x000fca0000000000 */
[----:B------:R-:W-:Y:S01]  /*16b0*/  HGMMA.64x256x16.F32 R24, gdesc[UR8], R24, gsb0 ;  /* 0x03e00000081879f0 */ /* 0x000fe20008000818 */
[----:B------:R-:W-:Y:S02]  /*16c0*/  UIADD3 UR8, UR6, 0x4, URZ ;  /* 0x0000000406087890 */ /* 0x000fe4000fffe03f */
[----:B------:R-:W-:Y:S01]  /*16d0*/  UIADD3 UR10, UR7, 0x4, URZ ;  /* 0x00000004070a7890 */ /* 0x000fe2000fffe03f */
[----:B------:R-:W-:Y:S01]  /*16e0*/  UMOV UR9, 0x40000040 ;  /* 0x4000004000097882 */ /* 0x000fe20000000000 */
[----:B------:R-:W-:Y:S01]  /*16f0*/  UMOV UR11, 0x40000040 ;  /* 0x40000040000b7882 */ /* 0x000fe20000000000 */
[----:B------:R-:W-:Y:S02]  /*1700*/  WARPGROUP.DEPBAR.LE gsb0, 0x0 ;  /* 0x00008000000079c5 */ /* 0x000fe40000010000 */
        /* <DEDUP_REMOVED lines=10> */
[----:B------:R-:W-:Y:S03]  /*17b0*/  HGMMA.64x256x16.F32 R24, gdesc[UR8], R24, gsb0 ;  /* 0x03e00000081879f0 */ /* 0x000fe60008000818 */
[----:B------:R-:W-:Y:S02]  /*17c0*/  WARPGROUP.DEPBAR.LE gsb0, 0x0 ;  /* 0x00008000000079c5 */ /* 0x000fe40000010000 */
[----:B------:R-:W-:Y:S05]  /*17d0*/  @!P1 BRA `(.L_x_22) ;  /* 0x0000000400309947 */ /* 0x000fea0003800000 */
[----:B------:R-:W-:Y:S02]  /*17e0*/  UIADD3 UR6, UR39, 0x1, URZ ;  /* 0x0000000127067890 */ /* 0x000fe4000fffe03f */
[----:B------:R-:W-:Y:S02]  /*17f0*/  IMAD.U32 R3, RZ, RZ, UR39 ;  /* 0x00000027ff037e24 */ /* 0x000fe4000f8e00ff */
[----:B------:R-:W-:-:S04]  /*1800*/  UISETP.NE.AND UP0, UPT, UR6, 0x3, UPT ;  /* 0x000000030600788c */ /* 0x000fc8000bf05270 */
[----:B------:R-:W-:Y:S02]  /*1810*/  USEL UR7, URZ, 0x1, UP0 ;  /* 0x000000013f077887 */ /* 0x000fe40008000000 */
[----:B------:R-:W-:Y:S02]  /*1820*/  USEL UR6, UR6, URZ, UP0 ;  /* 0x0000003f06067287 */ /* 0x000fe40008000000 */
[----:B------:R-:W-:-:S06]  /*1830*/  ULOP3.LUT UR7, UR38, UR7, URZ, 0x3c, !UPT ;  /* 0x0000000726077292 */ /* 0x000fcc000f8e3c3f */
[----:B------:R-:W-:-:S07]  /*1840*/  IMAD.U32 R7, RZ, RZ, UR7 ;  /* 0x00000007ff077e24 */ /* 0x000fce000f8e00ff */
.L_x_29:
[----:B------:R-:W-:Y:S05]  /*1850*/  @!P0 BRA `(.L_x_23) ;  /* 0x0000000000048947 */ /* 0x000fea0003800000 */
[----:B------:R-:W-:Y:S01]  /*1860*/  BPT.TRAP 0x1 ;  /* 0x000000040000795c */ /* 0x000fe20000300000 */
.L_x_23:
[----:B------:R-:W2:Y:S01]  /*1870*/  S2UR UR8, SR_CgaCtaId ;  /* 0x00000000000879c3 */ /* 0x000ea20000008800 */
[----:B------:R-:W-:Y:S01]  /*1880*/  UMOV UR7, 0x400 ;  /* 0x0000040000077882 */ /* 0x000fe20000000000 */
[----:B01----:R-:W-:Y:S01]  /*1890*/  IMAD.U32 R5, RZ, RZ, UR6 ;  /* 0x00000006ff057e24 */ /* 0x003fe2000f8e00ff */
[----:B------:R-:W-:Y:S01]  /*18a0*/  SHF.L.U32 R4, R7, 0x1f, RZ ;  /* 0x0000001f07047819 */ /* 0x000fe200000006ff */
[----:B--2---:R-:W-:-:S06]  /*18b0*/  ULEA UR7, UR8, UR7, 0x18 ;  /* 0x0000000708077291 */ /* 0x004fcc000f8ec03f */
[----:B------:R-:W-:-:S04]  /*18c0*/  IMAD.U32 R6, RZ, RZ, UR7 ;  /* 0x00000007ff067e24 */ /* 0x000fc8000f8e00ff */
[----:B------:R-:W-:-:S04]  /*18d0*/  IMAD R5, R5, 0x8, R6 ;  /* 0x0000000805057824 */ /* 0x000fc800078e0206 */
[----:B------:R0:W1:Y:S01]  /*18e0*/  SYNCS.PHASECHK.TRANS64.TRYWAIT P1, [R5+URZ], R4 ;  /* 0x00000004050075a7 */ /* 0x000062000802017f */
[----:B------:R-:W-:Y:S05]  /*18f0*/  @!P0 BRA `(.L_x_24) ;  /* 0x0000000000048947 */ /* 0x000fea0003800000 */
[----:B------:R-:W-:Y:S01]  /*1900*/  BPT.TRAP 0x1 ;  /* 0x000000040000795c */ /* 0x000fe20000300000 */
.L_x_24:
[----:B-1----:R-:W-:Y:S05]  /*1910*/  @P1 BRA `(.L_x_25) ;  /* 0x0000000000081947 */ /* 0x002fea0003800000 */
[----:B------:R-:W1:Y:S02]  /*1920*/  SYNCS.PHASECHK.TRANS64.TRYWAIT P1, [R5+URZ], R4 ;  /* 0x00000004050075a7 */ /* 0x000e64000802017f */
[----:B-1----:R-:W-:Y:S05]  /*1930*/  @!P1 BRA `(.L_x_26) ;  /* 0x0000009c00c09947 */ /* 0x002fea0003800000 */
.L_x_25:
[----:B------:R-:W-:Y:S01]  /*1940*/  ULEA UR7, UR6, UR4, 0xa ;  /* 0x0000000406077291 */ /* 0x000fe2000f8e503f */
[----:B------:R-:W-:Y:S01]  /*1950*/  WARPGROUP.ARRIVE ;  /* 0x00000000000079c5 */ /* 0x000fe20000000000 */
[----:B------:R-:W-:Y:S01]  /*1960*/  ULEA UR12, UR6, UR5, 0xb ;  /* 0x00000005060c7291 */ /* 0x000fe2000f8e583f */
[----:B------:R-:W-:Y:S01]  /*1970*/  UMOV UR9, 0x40000040 ;  /* 0x4000004000097882 */ /* 0x000fe20000000000 */
[----:B------:R-:W-:-:S03]  /*1980*/  UMOV UR11, 0x40000040 ;  /* 0x40000040000b7882 */ /* 0x000fc60000000000 */
[----:B------:R-:W-:Y:S02]  /*1990*/  UMOV UR8, UR7 ;  /* 0x0000000700087c82 */ /* 0x000fe40008000000 */
[----:B------:R-:W-:Y:S02]  /*19a0*/  UMOV UR10, UR12 ;  /* 0x0000000c000a7c82 */ /* 0x000fe40008000000 */
[----:B------:R-:W-:Y:S01]  /*19b0*/  HGMMA.64x256x16.F32 R24, gdesc[UR8], R24, gsb0 ;  /* 0x03e00000081879f0 */ /* 0x000fe20008000818 */
        /* <DEDUP_REMOVED lines=26> */
[----:B------:R-:W-:Y:S01]  /*1b60*/  BPT.TRAP 0x1 ;  /* 0x000000040000795c */ /* 0x000fe20000300000 */
.L_x_27:
[----:B------:R-:W-:-:S13]  /*1b70*/  ISETP.NE.AND P1, PT, R22, RZ, PT ;  /* 0x000000ff1600720c */ /* 0x000fda0003f25270 */
[----:B01----:R-:W-:-:S04]  /*1b80*/  @P1 IMAD R4, R3, 0x8, R6 ;  /* 0x0000000803041824 */ /* 0x003fc800078e0206 */
[----:B------:R-:W-:-:S05]  /*1b90*/  @P1 VIADD R5, R4, 0x18 ;  /* 0x0000001804051836 */ /* 0x000fca0000000000 */
[----:B------:R-:W-:-:S04]  /*1ba0*/  @P1 PRMT R5, R152, 0x654, R5 ;  /* 0x0000065498051816 */ /* 0x000fc80000000005 */
[----:B------:R0:W-:Y:S01]  /*1bb0*/  @P1 SYNCS.ARRIVE.TRANS64.RED.A1T0 RZ, [R5+URZ], RZ ;  /* 0x000000ff05ff19a7 */ /* 0x0001e2000810043f */
[----:B------:R-:W-:-:S13]  /*1bc0*/  ISETP.GT.U32.AND P1, PT, R19, 0x1, PT ;  /* 0x000000011300780c */ /* 0x000fda0003f24070 */
[----:B0-----:R-:W-:Y:S05]  /*1bd0*/  @P1 BRA `(.L_x_28) ;  /* 0x0000000000041947 */ /* 0x001fea0003800000 */
[----:B------:R-:W-:Y:S01]  /*1be0*/  BPT.TRAP 0x1 ;  /* 0x000000040000795c */ /* 0x000fe20000300000 */
.L_x_28:
[----:B------:R-:W-:Y:S01]  /*1bf0*/  UIADD3 UR6, UR6, 0x1, URZ ;  /* 0x0000000106067890 */ /* 0x000fe2000fffe03f */
[C---:B------:R-:W-:Y:S01]  /*1c00*/  ISETP.GT.AND P2, PT, R0.reuse, 0x1, PT ;  /* 0x000000010000780c */ /* 0x040fe20003f44270 */
[----:B------:R-:W-:Y:S02]  /*1c10*/  VIADD R3, R3, 0x1 ;  /* 0x0000000103037836 */ /* 0x000fe40000000000 */
[----:B------:R-:W-:Y:S01]  /*1c20*/  UISETP.NE.AND UP0, UPT, UR6, 0x3, UPT ;  /* 0x000000030600788c */ /* 0x000fe2000bf05270 */
[----:B------:R-:W-:Y:S02]  /*1c30*/  VIADD R0, R0, 0xffffffff ;  /* 0xffffffff00007836 */ /* 0x000fe40000000000 */
[C---:B------:R-:W-:Y:S01]  /*1c40*/  ISETP.NE.AND P1, PT, R3.reuse, 0x3, PT ;  /* 0x000000030300780c */ /* 0x040fe20003f25270 */
[----:B------:R-:W-:Y:S02]  /*1c50*/  USEL UR7, URZ, 0x1, UP0 ;  /* 0x000000013f077887 */ /* 0x000fe40008000000 */
[----:B------:R-:W-:Y:S01]  /*1c60*/  USEL UR6, UR6, URZ, UP0 ;  /* 0x0000003f06067287 */ /* 0x000fe20008000000 */
[----:B------:R-:W-:-:S03]  /*1c70*/  SEL R3, R3, RZ, P1 ;  /* 0x000000ff03037207 */ /* 0x000fc60000800000 */
[----:B------:R-:W-:Y:S01]  /*1c80*/  LOP3.LUT R7, R7, UR7, RZ, 0x3c, !PT ;  /* 0x0000000707077c12 */ /* 0x000fe2000f8e3cff */
[----:B------:R-:W-:Y:S07]  /*1c90*/  @P2 BRA `(.L_x_29) ;  /* 0xfffffff800ec2947 */ /* 0x000fee000383ffff */
.L_x_22:
[----:B------:R-:W2:Y:S02]  /*1ca0*/  LDC R0, c[0x0][0x28c] ;  /* 0x0000a300ff007b82 */ /* 0x000ea40000000800 */
[----:B--2---:R-:W-:-:S13]  /*1cb0*/  ISETP.GE.AND P1, PT, R0, 0x1, PT ;  /* 0x000000010000780c */ /* 0x004fda0003f26270 */
[----:B------:R-:W-:Y:S05]  /*1cc0*/  @!P1 BRA `(.L_x_30) ;  /* 0x0000000000509947 */ /* 0x000fea0003800000 */
[----:B------:R-:W-:Y:S05]  /*1cd0*/  @!P0 BRA `(.L_x_31) ;  /* 0x0000000000048947 */ /* 0x000fea0003800000 */
[----:B------:R-:W-:Y:S01]  /*1ce0*/  BPT.TRAP 0x1 ;  /* 0x000000040000795c */ /* 0x000fe20000300000 */
.L_x_31:
[----:B------:R-:W-:Y:S01]  /*1cf0*/  ISETP.NE.AND P0, PT, R22, RZ, PT ;  /* 0x000000ff1600720c */ /* 0x000fe20003f05270 */
[----:B------:R-:W-:Y:S01]  /*1d00*/  BSSY B0, `(.L_x_32) ;  /* 0x000000e000007945 */ /* 0x000fe20003800000 */
[----:B------:R-:W-:-:S11]  /*1d10*/  ISETP.GT.U32.AND P1, PT, R19, 0x1, PT ;  /* 0x000000011300780c */ /* 0x000fd60003f24070 */
[----:B------:R-:W-:Y:S05]  /*1d20*/  @!P0 BRA `(.L_x_33) ;  /* 0x00000000002c8947 */ /* 0x000fea0003800000 */
[----:B------:R-:W-:-:S04]  /*1d30*/  UISETP.LT.AND UP0, UPT, UR40, 0x1, UPT ;  /* 0x000000012800788c */ /* 0x000fc8000bf01270 */
[----:B------:R-:W-:-:S04]  /*1d40*/  USEL UR6, UR40, 0x1, UP0 ;  /* 0x0000000128067887 */ /* 0x000fc80008000000 */
[----:B------:R-:W-:-:S04]  /*1d50*/  UIADD3 UR6, UR39, UR40, -UR6 ;  /* 0x0000002827067290 */ /* 0x000fc8000fffe806 */
[----:B------:R-:W-:-:S04]  /*1d60*/  UIMAD.WIDE.U32 UR4, UR6, -0x55555555, URZ ;  /* 0xaaaaaaab060478a5 */ /* 0x000fc8000f8e003f */
[----:B------:R-:W-:-:S04]  /*1d70*/  USHF.R.U32.HI UR4, URZ, 0x1, UR5 ;  /* 0x000000013f047899 */ /* 0x000fc80008011605 */
[----:B------:R-:W-:-:S06]  /*1d80*/  UIMAD UR6, UR4, -0x3, UR6 ;  /* 0xfffffffd040678a4 */ /* 0x000fcc000f8e0206 */
[----:B------:R-:W-:-:S04]  /*1d90*/  IMAD.U32 R3, RZ, RZ, UR6 ;  /* 0x00000006ff037e24 */ /* 0x000fc8000f8e00ff */
[----:B------:R-:W-:-:S04]  /*1da0*/  IMAD R0, R3, 0x8, R6 ;  /* 0x0000000803007824 */ /* 0x000fc800078e0206 */
[----:B------:R-:W-:-:S05]  /*1db0*/  VIADD R3, R0, 0x18 ;  /* 0x0000001800037836 */ /* 0x000fca0000000000 */
[----:B------:R-:W-:-:S04]  /*1dc0*/  PRMT R3, R152, 0x654, R3 ;  /* 0x0000065498037816 */ /* 0x000fc80000000003 */
[----:B------:R2:W-:Y:S03]  /*1dd0*/  SYNCS.ARRIVE.TRANS64.RED.A1T0 RZ, [R3+URZ], RZ ;  /* 0x000000ff03ff79a7 */ /* 0x0005e6000810043f */
.L_x_33:
[----:B------:R-:W-:Y:S05]  /*1de0*/  BSYNC B0 ;  /* 0x0000000000007941 */ /* 0x000fea0003800000 */
.L_x_32:
[----:B------:R-:W-:Y:S05]  /*1df0*/  @P1 BRA `(.L_x_30) ;  /* 0x0000000000041947 */ /* 0x000fea0003800000 */
[----:B------:R-:W-:Y:S01]  /*1e00*/  BPT.TRAP 0x1 ;  /* 0x000000040000795c */ /* 0x000fe20000300000 */
.L_x_30:
[----:B------:R-:W3:Y:S01]  /*1e10*/  LDC R6, c[0x0][0x288] ;  /* 0x0000a200ff067b82 */ /* 0x000ee20000000800 */
[--C-:B------:R-:W-:Y:S01]  /*1e20*/  SHF.R.U32.HI R0, RZ, 0x2, R18.reuse ;  /* 0x00000002ff007819 */ /* 0x100fe20000011612 */
[----:B------:R-:W-:Y:S01]  /*1e30*/  UIADD3 UR39, UR40, UR39, URZ ;  /* 0x0000002728277290 */ /* 0x000fe2000fffe03f */
[----:B01----:R-:W-:Y:S01]  /*1e40*/  SHF.R.U32.HI R5, RZ, 0x7, R18 ;  /* 0x00000007ff057819 */ /* 0x003fe20000011612 */
[----:B------:R-:W-:Y:S01]  /*1e50*/  ULDC UR7, c[0x0][0x284] ;  /* 0x0000a10000077ab9 */ /* 0x000fe20000000800 */
[----:B------:R-:W-:Y:S01]  /*1e60*/  LOP3.LUT R4, R18, 0x60, RZ, 0xc0, !PT ;  /* 0x0000006012047812 */ /* 0x000fe200078ec0ff */
[----:B------:R-:W-:Y:S01]  /*1e70*/  UISETP.GT.U32.AND UP0, UPT, UR39, 0x2, UPT ;  /* 0x000000022700788c */ /* 0x000fe2000bf04070 */
[----:B--2---:R-:W-:Y:S01]  /*1e80*/  LOP3.LUT R3, R0, 0x7, RZ, 0xc0, !PT ;  /* 0x0000000700037812 */ /* 0x004fe200078ec0ff */
[----:B------:R-:W-:Y:S01]  /*1e90*/  UISETP.GE.U32.AND UP1, UPT, UR40, 0x3, UPT ;  /* 0x000000032800788c */ /* 0x000fe2000bf26070 */
[----:B------:R-:W-:Y:S01]  /*1ea0*/  LOP3.LUT R0, R5, 0x1, RZ, 0xc0, !PT ;  /* 0x0000000105007812 */ /* 0x000fe200078ec0ff */
[----:B------:R-:W-:Y:S01]  /*1eb0*/  UISETP.LT.U32.AND UP0, UPT, UR40, 0x3, UP0 ;  /* 0x000000032800788c */ /* 0x000fe20008701070 */
[----:B------:R-:W-:Y:S01]  /*1ec0*/  SHF.R.U32.HI R10, RZ, 0x1, R4 ;  /* 0x00000001ff0a7819 */ /* 0x000fe20000011604 */
[----:B------:R-:W-:Y:S01]  /*1ed0*/  IMAD.SHL.U32 R4, R18, 0x2, RZ ;  /* 0x0000000212047824 */ /* 0x000fe200078e00ff */
[----:B------:R-:W-:Y:S01]  /*1ee0*/  SHF.R.S32.HI R21, RZ, 0x1f, R23 ;  /* 0x0000001fff157819 */ /* 0x000fe20000011417 */
[----:B------:R-:W-:Y:S01]  /*1ef0*/  IMAD.SHL.U32 R8, R0, 0x40, RZ ;  /* 0x0000004000087824 */ /* 0x000fe200078e00ff */
[--C-:B------:R-:W-:Y:S01]  /*1f00*/  IADD3 R5, RZ, -R10, -R3.reuse ;  /* 0x8000000aff057210 */ /* 0x100fe20007ffe803 */
[----:B------:R-:W-:Y:S01]  /*1f10*/  ULDC.64 UR8, c[0x0][0x5d0] ;  /* 0x0001740000087ab9 */ /* 0x000fe20000000a00 */
[----:B------:R-:W-:Y:S01]  /*1f20*/  LOP3.LUT R4, R4, 0x6, RZ, 0xc0, !PT ;  /* 0x0000000604047812 */ /* 0x000fe200078ec0ff */
[----:B------:R-:W-:Y:S01]  /*1f30*/  UIMAD.WIDE.U32 UR4, UR39, -0x55555555, URZ ;  /* 0xaaaaaaab270478a5 */ /* 0x000fe2000f8e003f */
[----:B------:R-:W-:Y:S01]  /*1f40*/  LOP3.LUT R3, R8, 0x40, R3, 0xe2, !PT ;  /* 0x0000004008037812 */ /* 0x000fe200078ee203 */
[----:B------:R-:W-:Y:S01]  /*1f50*/  IMAD R11, R0, -0x40, R5 ;  /* 0xffffffc0000b7824 */ /* 0x000fe200078e0205 */
[----:B------:R-:W-:Y:S01]  /*1f60*/  LOP3.LUT R0, R18, 0x3, RZ, 0xc0, !PT ;  /* 0x0000000312007812 */ /* 0x000fe200078ec0ff */
[----:B------:R-:W-:Y:S01]  /*1f70*/  USEL UR6, URZ, 0x1, !UP0 ;  /* 0x000000013f067887 */ /* 0x000fe2000c000000 */
[----:B------:R-:W-:Y:S01]  /*1f80*/  PRMT R8, R4, 0x6540, R153 ;  /* 0x0000654004087816 */ /* 0x000fe20000000099 */
[----:B------:R-:W-:Y:S01]  /*1f90*/  IMAD.SHL.U32 R153, R153, 0x100, RZ ;  /* 0x0000010099997824 */ /* 0x000fe200078e00ff */
[----:B------:R-:W-:Y:S01]  /*1fa0*/  USHF.R.U32.HI UR4, URZ, 0x1, UR5 ;  /* 0x000000013f047899 */ /* 0x000fe20008011605 */
[----:B---3--:R-:W-:Y:S01]  /*1fb0*/  IMAD R12, R0, -0x2, R6 ;  /* 0xfffffffe000c7824 */ /* 0x008fe200078e0206 */
[----:B------:R-:W-:Y:S01]  /*1fc0*/  SHF.R.S32.HI R9, RZ, 0x1f, R8 ;  /* 0x0000001fff097819 */ /* 0x000fe20000011408 */
[C---:B------:R-:W-:Y:S01]  /*1fd0*/  IMAD.SHL.U32 R0, R154.reuse, 0x80, RZ ;  /* 0x000000809a007824 */ /* 0x040fe200078e00ff */
[----:B------:R-:W-:Y:S01]  /*1fe0*/  ISETP.GE.AND P0, PT, R153, R6, PT ;  /* 0x000000069900720c */ /* 0x000fe20003f06270 */
[----:B------:R-:W-:Y:S01]  /*1ff0*/  IMAD R4, R21, UR8, RZ ;  /* 0x0000000815047c24 */ /* 0x000fe2000f8e02ff */
[----:B------:R-:W-:Y:S01]  /*2000*/  ULOP3.LUT UR38, UR38, UR6, URZ, 0x3c, !UPT ;  /* 0x0000000626267292 */ /* 0x000fe2000f8e3c3f */
[----:B------:R-:W-:Y:S01]  /*2010*/  IMAD.WIDE R6, R154, 0x80, RZ ;  /* 0x000000809a067825 */ /* 0x000fe200078e02ff */
[C---:B------:R-:W-:Y:S01]  /*2020*/  ISETP.GE.OR P0, PT, R0.reuse, UR7, P0 ;  /* 0x0000000700007c0c */ /* 0x040fe20008706670 */
[----:B------:R-:W-:Y:S01]  /*2030*/  UIMAD UR39, UR4, -0x3, UR39 ;  /* 0xfffffffd042778a4 */ /* 0x000fe2000f8e0227 */
[----:B------:R-:W-:Y:S01]  /*2040*/  IADD3 R0, -R0, UR7, R11 ;  /* 0x0000000700007c10 */ /* 0x000fe2000fffe10b */
[C---:B------:R-:W-:Y:S01]  /*2050*/  IMAD R13, R23.reuse, UR9, R4 ;  /* 0x00000009170d7c24 */ /* 0x040fe2000f8e0204 */
[----:B------:R-:W-:Y:S01]  /*2060*/  @UP1 ULOP3.LUT UR38, UR38, 0x1, UR4, 0x78, !UPT ;  /* 0x0000000126261892 */ /* 0x000fe2000f8e7804 */
[----:B------:R-:W-:Y:S01]  /*2070*/  IMAD.WIDE.U32 R4, R23, UR8, R8 ;  /* 0x0000000817047c25 */ /* 0x000fe2000f8e0008 */
[----:B------:R-:W-:-:S03]  /*2080*/  LOP3.LUT R169, R6, R3, R10, 0xfe, !PT ;  /* 0x0000000306a97212 */ /* 0x000fc600078efe0a */
[----:B------:R-:W-:Y:S02]  /*2090*/  IMAD.IADD R5, R5, 0x1, R13 ;  /* 0x0000000105057824 */ /* 0x000fe400078e020d */
[----:B------:R-:W-:Y:S02]  /*20a0*/  IMAD.IADD R3, R12, 0x1, -R153 ;  /* 0x000000010c037824 */ /* 0x000fe400078e0a99 */
[----:B------:R-:W-:Y:S01]  /*20b0*/  IMAD.MOV.U32 R154, RZ, RZ, -0x1 ;  /* 0xffffffffff9a7424 */ /* 0x000fe200078e00ff */
[----:B------:R-:W-:Y:S06]  /*20c0*/  @P0 BRA `(.L_x_34) ;  /* 0x0000007800dc0947 */ /* 0x000fec0003800000 */
[----:B------:R-:W0:Y:S01]  /*20d0*/  LDC.64 R10, c[0x0][0x5c8] ;  /* 0x00017200ff0a7b82 */ /* 0x000e220000000a00 */
[----:B-----5:R-:W-:Y:S01]  /*20e0*/  FSETP.NEU.AND P0, PT, R156, RZ, PT ;  /* 0x000000ff9c00720b */ /* 0x020fe20003f0d000 */
[----:B------:R-:W-:Y:S01]  /*20f0*/  BSSY B0, `(.L_x_34) ;  /* 0x00007b4000007945 */ /* 0x000fe20003800000 */
[----:B------:R-:W-:-:S04]  /*2100*/  ISETP.GT.AND P2, PT, R3, RZ, PT ;  /* 0x000000ff0300720c */ /* 0x000fc80003f44270 */
[----:B------:R-:W-:Y:S01]  /*2110*/  ISETP.GT.AND P1, PT, R0, RZ, P2 ;  /* 0x000000ff0000720c */ /* 0x000fe20001724270 */
[-C--:B0-----:R-:W-:Y:S02]  /*2120*/  IMAD R12, R7, R10.reuse, RZ ;  /* 0x0000000a070c7224 */ /* 0x081fe400078e02ff */
[----:B------:R-:W-:-:S04]  /*2130*/  IMAD.WIDE.U32 R160, R169, R10, R4 ;  /* 0x0000000aa9a07225 */ /* 0x000fc800078e0004 */
[----:B------:R-:W-:-:S04]  /*2140*/  IMAD R5, R169, R11, R12 ;  /* 0x0000000ba9057224 */ /* 0x000fc800078e020c */
[----:B------:R-:W-:Y:S01]  /*2150*/  IMAD.IADD R153, R161, 0x1, R5 ;  /* 0x00000001a1997824 */ /* 0x000fe200078e0205 */
[----:B------:R-:W-:Y:S06]  /*2160*/  @!P0 BRA `(.L_x_35) ;  /* 0x0000005400988947 */ /* 0x000fec0003800000 */
[----:B------:R-:W0:Y:S01]  /*2170*/  LDC.64 R14, c[0x0][0x5b8] ;  /* 0x00016e00ff0e7b82 */ /* 0x000e220000000a00 */
[----:B------:R-:W-:-:S07]  /*2180*/  ULDC.64 UR4, c[0x0][0x5c0] ;  /* 0x0001700000047ab9 */ /* 0x000fce0000000a00 */
[----:B------:R-:W1:Y:S08]  /*2190*/  LDC.64 R166, c[0x0][0x5b0] ;  /* 0x00016c00ffa67b82 */ /* 0x000e700000000a00 */
[----:B------:R-:W2:Y:S01]  /*21a0*/  LDC.64 R12, c[0x0][0x5a8] ;  /* 0x00016a00ff0c7b82 */ /* 0x000ea20000000a00 */
[-C--:B0-----:R-:W-:Y:S02]  /*21b0*/  IMAD R4, R21, R14.reuse, RZ ;  /* 0x0000000e15047224 */ /* 0x081fe400078e02ff */
[----:B------:R-:W-:-:S04]  /*21c0*/  IMAD.WIDE.U32 R162, R23, R14, R8 ;  /* 0x0000000e17a27225 */ /* 0x000fc800078e0008 */
[----:B------:R-:W-:Y:S02]  /*21d0*/  IMAD R161, R23, R15, R4 ;  /* 0x0000000f17a17224 */ /* 0x000fe400078e0204 */
[-C--:B-1----:R-:W-:Y:S02]  /*21e0*/  IMAD R6, R7, R166.reuse, RZ ;  /* 0x000000a607067224 */ /* 0x082fe400078e02ff */
[----:B------:R-:W-:Y:S02]  /*21f0*/  IMAD.IADD R21, R163, 0x1, R161 ;  /* 0x00000001a3157824 */ /* 0x000fe400078e02a1 */
[----:B------:R-:W-:Y:S02]  /*2200*/  IMAD.MOV.U32 R20, RZ, RZ, R162 ;  /* 0x000000ffff147224 */ /* 0x000fe400078e00a2 */
[C---:B------:R-:W-:Y:S02]  /*2210*/  IMAD R165, R169.reuse, R167, R6 ;  /* 0x000000a7a9a57224 */ /* 0x040fe400078e0206 */
[----:B------:R-:W-:-:S04]  /*2220*/  IMAD.WIDE.U32 R4, R169, R166, R20 ;  /* 0x000000a6a9047225 */ /* 0x000fc800078e0014 */
[----:B------:R-:W-:Y:S01]  /*2230*/  IMAD.IADD R5, R5, 0x1, R165 ;  /* 0x0000000105057824 */ /* 0x000fe200078e02a5 */
[----:B--2---:R-:W-:-:S04]  /*2240*/  LEA R6, P0, R4, R12, 0x1 ;  /* 0x0000000c04067211 */ /* 0x004fc800078008ff */
[----:B------:R-:W-:-:S05]  /*2250*/  LEA.HI.X R7, R4, R13, R5, 0x1, P0 ;  /* 0x0000000d04077211 */ /* 0x000fca00000f0c05 */
[----:B------:R0:W2:Y:S01]  /*2260*/  @P1 LDG.E.LTC128B.U16 R15, desc[UR36][R6.64] ;  /* 0x00000024060f1981 */ /* 0x0000a2000c1e1520 */
[----:B------:R-:W-:Y:S01]  /*2270*/  LEA R4, P0, R160, UR4, 0x1 ;  /* 0x00000004a0047c11 */ /* 0x000fe2000f8008ff */
[----:B------:R-:W-:Y:S01]  /*2280*/  IMAD.WIDE.U32 R158, R169, R166, R8 ;  /* 0x000000a6a99e7225 */ /* 0x000fe200078e0008 */
[----:B------:R-:W-:Y:S03]  /*2290*/  BSSY B1, `(.L_x_36) ;  /* 0x0000012000017945 */ /* 0x000fe60003800000 */
[----:B------:R-:W-:Y:S02]  /*22a0*/  IMAD.IADD R159, R165, 0x1, R159 ;  /* 0x00000001a59f7824 */ /* 0x000fe400078e029f */
[----:B------:R-:W-:-:S04]  /*22b0*/  IMAD.WIDE.U32 R158, R23, R14, R158 ;  /* 0x0000000e179e7225 */ /* 0x000fc800078e009e */
[----:B0-----:R-:W-:Y:S01]  /*22c0*/  IMAD.IADD R7, R161, 0x1, R159 ;  /* 0x00000001a1077824 */ /* 0x001fe200078e029f */
[----:B------:R-:W-:Y:S02]  /*22d0*/  LEA R6, P4, R158, R12, 0x1 ;  /* 0x0000000c9e067211 */ /* 0x000fe400078808ff */
[----:B------:R-:W-:Y:S02]  /*22e0*/  SHF.L.U64.HI R159, R166, 0x3, R167 ;  /* 0x00000003a69f7819 */ /* 0x000fe400000102a7 */
[----:B------:R-:W-:Y:S01]  /*22f0*/  LEA.HI.X R7, R158, R13, R7, 0x1, P4 ;  /* 0x0000000d9e077211 */ /* 0x000fe200020f0c07 */
[----:B------:R-:W-:Y:S02]  /*2300*/  IMAD.SHL.U32 R158, R166, 0x8, RZ ;  /* 0x00000008a69e7824 */ /* 0x000fe400078e00ff */
[----:B--2---:R-:W-:-:S05]  /*2310*/  HADD2.F32 R5, -RZ, R15.H0_H0 ;  /* 0x2000000fff057230 */ /* 0x004fca0000004100 */
[----:B------:R-:W-:-:S04]  /*2320*/  FMUL R5, R5, R156 ;  /* 0x0000009c05057220 */ /* 0x000fc80000400000 */
[----:B------:R-:W-:Y:S01]  /*2330*/  FFMA R24, R24, R155, R5 ;  /* 0x0000009b18187223 */ /* 0x000fe20000000005 */
[----:B------:R-:W-:Y:S02]  /*2340*/  LEA.HI.X R5, R160, UR5, R153, 0x1, P0 ;  /* 0x00000005a0057c11 */ /* 0x000fe400080f0c99 */
[----:B------:R-:W-:Y:S02]  /*2350*/  ISETP.GT.AND P0, PT, R3, 0x1, PT ;  /* 0x000000010300780c */ /* 0x000fe40003f04270 */
[----:B------:R-:W-:Y:S02]  /*2360*/  F2FP.F16.F32.PACK_AB R24, RZ, R24 ;  /* 0x00000018ff18723e */ /* 0x000fe400000000ff */
[----:B------:R-:W-:-:S03]  /*2370*/  ISETP.GT.AND P3, PT, R0, RZ, P0 ;  /* 0x000000ff0000720c */ /* 0x000fc60000764270 */
[----:B------:R0:W-:Y:S10]  /*2380*/  @P1 STG.E.U16 desc[UR36][R4.64], R24 ;  /* 0x0000001804001986 */ /* 0x0001f4000c101524 */
[----:B------:R-:W-:Y:S05]  /*2390*/  @!P3 BRA `(.L_x_37) ;  /* 0x000000000004b947 */ /* 0x000fea0003800000 */
[----:B------:R1:W5:Y:S02]  /*23a0*/  LDG.E.LTC128B.U16 R15, desc[UR36][R6.64+0x2] ;  /* 0x00000224060f7981 */ /* 0x000364000c1e1520 */
.L_x_37:
[----:B------:R-:W-:Y:S05]  /*23b0*/  BSYNC B1 ;  /* 0x0000000000017941 */ /* 0x000fea0003800000 */
.L_x_36:
[----:B-----5:R-:W-:Y:S01]  /*23c0*/  HADD2.F32 R153, -RZ, R15.H0_H0 ;  /* 0x2000000fff997230 */ /* 0x020fe20000004100 */
[----:B------:R-:W-:Y:S01]  /*23d0*/  ISETP.GT.AND P2, PT, R0, 0x8, P2 ;  /* 0x000000080000780c */ /* 0x000fe20001744270 */
[----:B------:R-:W-:Y:S01]  /*23e0*/  IMAD.WIDE.U32 R158, R169, R166, R158 ;  /* 0x000000a6a99e7225 */ /* 0x000fe200078e009e */
[----:B0-----:R-:W-:-:S03]  /*23f0*/  PRMT R24, R15, 0x7610, R24 ;  /* 0x000076100f187816 */ /* 0x001fc60000000018 */
[----:B------:R-:W-:Y:S01]  /*2400*/  FMUL R20, R153, R156 ;  /* 0x0000009c99147220 */ /* 0x000fe20000400000 */
[----:B------:R-:W-:Y:S01]  /*2410*/  IMAD.IADD R165, R165, 0x1, R159 ;  /* 0x00000001a5a57824 */ /* 0x000fe200078e029f */
[----:B------:R-:W-:Y:S02]  /*2420*/  IADD3 R162, P1, R162, R158, RZ ;  /* 0x0000009ea2a27210 */ /* 0x000fe40007f3e0ff */
[----:B------:R-:W-:-:S03]  /*2430*/  FFMA R25, R25, R155, R20 ;  /* 0x0000009b19197223 */ /* 0x000fc60000000014 */
[----:B------:R-:W-:Y:S01]  /*2440*/  IMAD.X R21, R165, 0x1, R21, P1 ;  /* 0x00000001a5157824 */ /* 0x000fe200008e0615 */
[C---:B------:R-:W-:Y:S02]  /*2450*/  LEA R20, P1, R162.reuse, R12, 0x1 ;  /* 0x0000000ca2147211 */ /* 0x040fe400078208ff */
[----:B------:R-:W-:Y:S02]  /*2460*/  F2FP.F16.F32.PACK_AB R25, RZ, R25 ;  /* 0x00000019ff19723e */ /* 0x000fe400000000ff */
[----:B------:R-:W-:Y:S02]  /*2470*/  LEA.HI.X R21, R162, R13, R21, 0x1, P1 ;  /* 0x0000000da2157211 */ /* 0x000fe400008f0c15 */
[----:B------:R-:W-:-:S05]  /*2480*/  PRMT R153, R25, 0x7610, R153 ;  /* 0x0000761019997816 */ /* 0x000fca0000000099 */
[----:B------:R0:W-:Y:S04]  /*2490*/  @P3 STG.E.U16 desc[UR36][R4.64+0x2], R153 ;  /* 0x0000029904003986 */ /* 0x0001e8000c101524 */
[----:B------:R-:W2:Y:S01]  /*24a0*/  @P2 LDG.E.LTC128B.U16 R24, desc[UR36][R20.64] ;  /* 0x0000002414182981 */ /* 0x000ea2000c1e1520 */
[----:B------:R-:W-:Y:S01]  /*24b0*/  IADD3 R8, P1, R8, R158, RZ ;  /* 0x0000009e08087210 */ /* 0x000fe20007f3e0ff */
[----:B------:R-:W-:Y:S01]  /*24c0*/  BSSY B1, `(.L_x_38) ;  /* 0x0000011000017945 */ /* 0x000fe20003800000 */
[----:B------:R-:W-:Y:S02]  /*24d0*/  SHF.L.U64.HI R11, R10, 0x4, R11 ;  /* 0x000000040a0b7819 */ /* 0x000fe4000001020b */
[----:B------:R-:W-:Y:S01]  /*24e0*/  ISETP.GT.AND P0, PT, R0, 0x8, P0 ;  /* 0x000000080000780c */ /* 0x000fe20000704270 */
[----:B------:R-:W-:Y:S01]  /*24f0*/  IMAD.X R9, R9, 0x1, R165, P1 ;  /* 0x0000000109097824 */ /* 0x000fe200008e06a5 */
[----:B------:R-:W-:-:S05]  /*2500*/  LEA R10, P1, R10, R4, 0x4 ;  /* 0x000000040a0a7211 */ /* 0x000fca00078220ff */
[----:B------:R-:W-:Y:S02]  /*2510*/  IMAD.X R11, R11, 0x1, R5, P1 ;  /* 0x000000010b0b7824 */ /* 0x000fe400008e0605 */
[----:B--2---:R-:W-:-:S05]  /*2520*/  HADD2.F32 R15, -RZ, R24.H0_H0 ;  /* 0x20000018ff0f7230 */ /* 0x004fca0000004100 */
[----:B------:R-:W-:Y:S01]  /*2530*/  FMUL R25, R15, R156 ;  /* 0x0000009c0f197220 */ /* 0x000fe20000400000 */
[----:B------:R-:W-:-:S04]  /*2540*/  IMAD.WIDE.U32 R14, R23, R14, R8 ;  /* 0x0000000e170e7225 */ /* 0x000fc800078e0008 */
[----:B------:R-:W-:Y:S01]  /*2550*/  FFMA R25, R26, R155, R25 ;  /* 0x0000009b1a197223 */ /* 0x000fe20000000019 */
[----:B------:R-:W-:Y:S01]  /*2560*/  IMAD.IADD R9, R161, 0x1, R15 ;  /* 0x00000001a1097824 */ /* 0x000fe200078e020f */
[----:B------:R-:W-:-:S03]  /*2570*/  LEA R8, P3, R14, R12, 0x1 ;  /* 0x0000000c0e087211 */ /* 0x000fc600078608ff */
[----:B------:R-:W-:Y:S02]  /*2580*/  F2FP.F16.F32.PACK_AB R25, RZ, R25 ;  /* 0x00000019ff19723e */ /* 0x000fe400000000ff */
[----:B------:R-:W-:-:S03]  /*2590*/  LEA.HI.X R9, R14, R13, R9, 0x1, P3 ;  /* 0x0000000d0e097211 */ /* 0x000fc600018f0c09 */
[----:B------:R0:W-:Y:S01]  /*25a0*/  @P2 STG.E.U16 desc[UR36][R10.64], R25 ;  /* 0x000000190a002986 */ /* 0x0001e2000c101524 */
[----:B------:R-:W-:Y:S05]  /*25b0*/  @!P0 BRA `(.L_x_39) ;  /* 0x0000000000048947 */ /* 0x000fea0003800000 */
[----:B------:R2:W5:Y:S02]  /*25c0*/  LDG.E.LTC128B.U16 R24, desc[UR36][R8.64+0x2] ;  /* 0x0000022408187981 */ /* 0x000564000c1e1520 */
.L_x_39:
[----:B------:R-:W-:Y:S05]  /*25d0*/  BSYNC B1 ;  /* 0x0000000000017941 */ /* 0x000fea0003800000 */
.L_x_38:
[----:B-----5:R-:W-:Y:S01]  /*25e0*/  HADD2.F32 R13, -RZ, R24.H0_H0 ;  /* 0x20000018ff0d7230 */ /* 0x020fe20000004100 */
[----:B------:R-:W-:Y:S01]  /*25f0*/  ISETP.GT.AND P1, PT, R3, 0x8, PT ;  /* 0x000000080300780c */ /* 0x000fe20003f24270 */
[----:B------:R-:W-:Y:S03]  /*2600*/  BSSY B1, `(.L_x_40) ;  /* 0x0000008000017945 */ /* 0x000fe60003800000 */
[----:B------:R-:W-:Y:S01]  /*2610*/  FMUL R12, R13, R156 ;  /* 0x0000009c0d0c7220 */ /* 0x000fe20000400000 */
[----:B------:R-:W-:-:S03]  /*2620*/  ISETP.GT.AND P2, PT, R0, RZ, P1 ;  /* 0x000000ff0000720c */ /* 0x000fc60000f44270 */
[----:B------:R-:W-:-:S05]  /*2630*/  FFMA R12, R27, R155, R12 ;  /* 0x0000009b1b0c7223 */ /* 0x000fca000000000c */
[----:B------:R-:W-:-:S05]  /*2640*/  F2FP.F16.F32.PACK_AB R12, RZ, R12 ;  /* 0x0000000cff0c723e */ /* 0x000fca00000000ff */
[----:B------:R3:W-:Y:S01]  /*2650*/  @P0 STG.E.U16 desc[UR36][R10.64+0x2], R12 ;  /* 0x0000020c0a000986 */ /* 0x0007e2000c101524 */
[----:B------:R-:W-:Y:S05]  /*2660*/  @!P2 BRA `(.L_x_41) ;  /* 0x000000000004a947 */ /* 0x000fea0003800000 */
[----:B------:R4:W5:Y:S02]  /*2670*/  LDG.E.LTC128B.U16 R24, desc[UR36][R6.64+0x10] ;  /* 0x0000102406187981 */ /* 0x000964000c1e1520 */
.L_x_41:
[----:B------:R-:W-:Y:S05]  /*2680*/  BSYNC B1 ;  /* 0x0000000000017941 */ /* 0x000fea0003800000 */
.L_x_40:
        /* <DEDUP_REMOVED lines=10> */
.L_x_43:
[----:B------:R-:W-:Y:S05]  /*2730*/  BSYNC B1 ;  /* 0x0000000000017941 */ /* 0x000fea0003800000 */
.L_x_42:
[----:B0----5:R-:W-:Y:S01]  /*2740*/  HADD2.F32 R13, -RZ, R24.H0_H0 ;  /* 0x20000018ff0d7230 */ /* 0x021fe20000004100 */
[----:B------:R-:W-:Y:S01]  /*2750*/  ISETP.GT.AND P1, PT, R0, 0x8, P1 ;  /* 0x000000080000780c */ /* 0x000fe20000f24270 */
[----:B------:R-:W-:Y:S03]  /*2760*/  BSSY B1, `(.L_x_44) ;  /* 0x0000007000017945 */ /* 0x000fe60003800000 */
[----:B---3--:R-:W-:-:S04]  /*2770*/  FMUL R12, R13, R156 ;  /* 0x0000009c0d0c7220 */ /* 0x008fc80000400000 */
[----:B------:R-:W-:-:S05]  /*2780*/  FFMA R12, R29, R155, R12 ;  /* 0x0000009b1d0c7223 */ /* 0x000fca000000000c */
[----:B------:R-:W-:-:S05]  /*2790*/  F2FP.F16.F32.PACK_AB R12, RZ, R12 ;  /* 0x0000000cff0c723e */ /* 0x000fca00000000ff */
[----:B------:R0:W-:Y:S01]  /*27a0*/  @P3 STG.E.U16 desc[UR36][R4.64+0x12], R12 ;  /* 0x0000120c04003986 */ /* 0x0001e2000c101524 */
[----:B------:R-:W-:Y:S05]  /*27b0*/  @!P1 BRA `(.L_x_45) ;  /* 0x0000000000049947 */ /* 0x000fea0003800000 */
[----:B------:R3:W5:Y:S02]  /*27c0*/  LDG.E.LTC128B.U16 R24, desc[UR36][R8.64+0x10] ;  /* 0x0000102408187981 */ /* 0x000764000c1e1520 */
.L_x_45:
[----:B------:R-:W-:Y:S05]  /*27d0*/  BSYNC B1 ;  /* 0x0000000000017941 */ /* 0x000fea0003800000 */
.L_x_44:
[----:B-----5:R-:W-:Y:S01]  /*27e0*/  HADD2.F32 R13, -RZ, R24.H0_H0 ;  /* 0x20000018ff0d7230 */ /* 0x020fe20000004100 */
[----:B------:R-:W-:Y:S01]  /*27f0*/  ISETP.GT.AND P0, PT, R0, 0x8, P0 ;  /* 0x000000080000780c */ /* 0x000fe20000704270 */
[----:B------:R-:W-:Y:S03]  /*2800*/  BSSY B1, `(.L_x_46) ;  /* 0x0000007000017945 */ /* 0x000fe60003800000 */
[----:B------:R-:W-:-:S04]  /*2810*/  FMUL R13, R13, R156 ;  /* 0x0000009c0d0d7220 */ /* 0x000fc80000400000 */
[----:B------:R-:W-:-:S05]  /*2820*/  FFMA R13, R30, R155, R13 ;  /* 0x0000009b1e0d7223 */ /* 0x000fca000000000d */
[----:B------:R-:W-:-:S05]  /*2830*/  F2FP.F16.F32.PACK_AB R13, RZ, R13 ;  /* 0x0000000dff0d723e */ /* 0x000fca00000000ff */
[----:B------:R0:W-:Y:S01]  /*2840*/  @P1 STG.E.U16 desc[UR36][R10.64+0x10], R13 ;  /* 0x0000100d0a001986 */ /* 0x0001e2000c101524 */
[----:B------:R-:W-:Y:S05]  /*2850*/  @!P0 BRA `(.L_x_47) ;  /* 0x0000000000048947 */ /* 0x000fea0003800000 */
[----:B------:R0:W5:Y:S02]  /*2860*/  LDG.E.LTC128B.U16 R24, desc[UR36][R8.64+0x12] ;  /* 0x0000122408187981 */ /* 0x000164000c1e1520 */
.L_x_47:
[----:B------:R-:W-:Y:S05]  /*2870*/  BSYNC B1 ;  /* 0x0000000000017941 */ /* 0x000fea0003800000 */
.L_x_46:
[----:B0----5:R-:W-:Y:S01]  /*2880*/  HADD2.F32 R13, -RZ, R24.H0_H0 ;  /* 0x20000018ff0d7230 */ /* 0x021fe20000004100 */
        /* <DEDUP_REMOVED lines=9> */
.L_x_49:
[----:B------:R-:W-:Y:S05]  /*2920*/  BSYNC B1 ;  /* 0x0000000000017941 */ /* 0x000fea0003800000 */
.L_x_48:
        /* <DEDUP_REMOVED lines=10> */
.L_x_51:
[----:B------:R-:W-:Y:S05]  /*29d0*/  BSYNC B1 ;  /* 0x0000000000017941 */ /* 0x000fea0003800000 */
.L_x_50:
[----:B0----5:R-:W-:Y:S01]  /*29e0*/  HADD2.F32 R13, -RZ, R24.H0_H0 ;  /* 0x20000018ff0d7230 */ /* 0x021fe20000004100 */
        /* <DEDUP_REMOVED lines=8> */
.L_x_53:
[----:B------:R-:W-:Y:S05]  /*2a70*/  BSYNC B1 ;  /* 0x0000000000017941 */ /* 0x000fea0003800000 */
.L_x_52:
        /* <DEDUP_REMOVED lines=9> */
.L_x_55:
[----:B------:R-:W-:Y:S05]  /*2b10*/  BSYNC B1 ;  /* 0x0000000000017941 */ /* 0x000fea0003800000 */
.L_x_54:
        /* <DEDUP_REMOVED lines=10> */
.L_x_57:
[----:B------:R-:W-:Y:S05]  /*2bc0*/  BSYNC B1 ;  /* 0x0000000000017941 */ /* 0x000fea0003800000 */
.L_x_56:
        /* <DEDUP_REMOVED lines=10> */
.L_x_59:
[----:B------:R-:W-:Y:S05]  /*2c70*/  BSYNC B1 ;  /* 0x0000000000017941 */ /* 0x000fea0003800000 */
.L_x_58:
        /* <DEDUP_REMOVED lines=9> */
.L_x_61:
[----:B------:R-:W-:Y:S05]  /*2d10*/  BSYNC B1 ;  /* 0x0000000000017941 */ /* 0x000fea0003800000 */
.L_x_60:
        /* <DEDUP_REMOVED lines=9> */
.L_x_63:
[----:B------:R-:W-:Y:S05]  /*2db0*/  BSYNC B1 ;  /* 0x0000000000017941 */ /* 0x000fea0003800000 */
.L_x_62:
        /* <DEDUP_REMOVED lines=10> */
.L_x_65:
[----:B------:R-:W-:Y:S05]  /*2e60*/  BSYNC B1 ;  /* 0x0000000000017941 */ /* 0x000fea0003800000 */
.L_x_64:
        /* <DEDUP_REMOVED lines=10> */
.L_x_67:
[----:B------:R-:W-:Y:S05]  /*2f10*/  BSYNC B1 ;  /* 0x0000000000017941 */ /* 0x000fea0003800000 */
.L_x_66:
        /* <DEDUP_REMOVED lines=9> */
.L_x_69:
[----:B------:R-:W-:Y:S05]  /*2fb0*/  BSYNC B1 ;  /* 0x0000000000017941 */ /* 0x000fea0003800000 */
.L_x_68:
        /* <DEDUP_REMOVED lines=9> */
.L_x_71:
[----:B------:R-:W-:Y:S05]  /*3050*/  BSYNC B1 ;  /* 0x0000000000017941 */ /* 0x000fea0003800000 */
.L_x_70:
        /* <DEDUP_REMOVED lines=10> */
.L_x_73:
[----:B------:R-:W-:Y:S05]  /*3100*/  BSYNC B1 ;  /* 0x0000000000017941 */ /* 0x000fea0003800000 */
.L_x_72:
        /* <DEDUP_REMOVED lines=10> */
.L_x_75:
[----:B------:R-:W-:Y:S05]  /*31b0*/  BSYNC B1 ;  /* 0x0000000000017941 */ /* 0x000fea0003800000 */
.L_x_74:
        /* <DEDUP_REMOVED lines=9> */
.L_x_77:
[----:B------:R-:W-:Y:S05]  /*3250*/  BSYNC B1 ;  /* 0x0000000000017941 */ /* 0x000fea0003800000 */
.L_x_76:
        /* <DEDUP_REMOVED lines=9> */
.L_x_79:
[----:B------:R-:W-:Y:S05]  /*32f0*/  BSYNC B1 ;  /* 0x0000000000017941 */ /* 0x000fea0003800000 */
.L_x_78:
        /* <DEDUP_REMOVED lines=10> */
.L_x_81:
[----:B------:R-:W-:Y:S05]  /*33a0*/  BSYNC B1 ;  /* 0x0000000000017941 */ /* 0x000fea0003800000 */
.L_x_80:
        /* <DEDUP_REMOVED lines=10> */
.L_x_83:
[----:B------:R-:W-:Y:S05]  /*3450*/  BSYNC B1 ;  /* 0x0000000000017941 */ /* 0x000fea0003800000 */
.L_x_82:
        /* <DEDUP_REMOVED lines=9> */
.L_x_85:
[----:B------:R-:W-:Y:S05]  /*34f0*/  BSYNC B1 ;  /* 0x0000000000017941 */ /* 0x000fea0003800000 */
.L_x_84:
        /* <DEDUP_REMOVED lines=9> */
.L_x_87:
[----:B------:R-:W-:Y:S05]  /*3590*/  BSYNC B1 ;  /* 0x0000000000017941 */ /* 0x000fea0003800000 */
.L_x_86:
        /* <DEDUP_REMOVED lines=10> */
.L_x_89:
[----:B------:R-:W-:Y:S05]  /*3640*/  BSYNC B1 ;  /* 0x0000000000017941 */ /* 0x000fea0003800000 */
.L_x_88:
        /* <DEDUP_REMOVED lines=10> */
.L_x_91:
[----:B------:R-:W-:Y:S05]  /*36f0*/  BSYNC B1 ;  /* 0x0000000000017941 */ /* 0x000fea0003800000 */
.L_x_90:
        /* <DEDUP_REMOVED lines=9> */
.L_x_93:
[----:B------:R-:W-:Y:S05]  /*3790*/  BSYNC B1 ;  /* 0x0000000000017941 */ /* 0x000fea0003800000 */
.L_x_92:
        /* <DEDUP_REMOVED lines=9> */
.L_x_95:
[----:B------:R-:W-:Y:S05]  /*3830*/  BSYNC B1 ;  /* 0x0000000000017941 */ /* 0x000fea0003800000 */
.L_x_94:
        /* <DEDUP_REMOVED lines=10> */
.L_x_97:
[----:B------:R-:W-:Y:S05]  /*38e0*/  BSYNC B1 ;  /* 0x0000000000017941 */ /* 0x000fea0003800000 */
.L_x_96:
        /* <DEDUP_REMOVED lines=10> */
.L_x_99:
[----:B------:R-:W-:Y:S05]  /*3990*/  BSYNC B1 ;  /* 0x0000000000017941 */ /* 0x000fea0003800000 */
.L_x_98:
        /* <DEDUP_REMOVED lines=9> */
.L_x_101:
[----:B------:R-:W-:Y:S05]  /*3a30*/  BSYNC B1 ;  /* 0x0000000000017941 */ /* 0x000fea0003800000 */
.L_x_100:
        /* <DEDUP_REMOVED lines=9> */
.L_x_103:
[----:B------:R-:W-:Y:S05]  /*3ad0*/  BSYNC B1 ;  /* 0x0000000000017941 */ /* 0x000fea0003800000 */
.L_x_102:
        /* <DEDUP_REMOVED lines=10> */
.L_x_105:
[----:B------:R-:W-:Y:S05]  /*3b80*/  BSYNC B1 ;  /* 0x0000000000017941 */ /* 0x000fea0003800000 */
.L_x_104:
        /* <DEDUP_REMOVED lines=10> */
.L_x_107:
[----:B------:R-:W-:Y:S05]  /*3c30*/  BSYNC B1 ;  /* 0x0000000000017941 */ /* 0x000fea0003800000 */
.L_x_106:
        /* <DEDUP_REMOVED lines=9> */
.L_x_109:
[----:B------:R-:W-:Y:S05]  /*3cd0*/  BSYNC B1 ;  /* 0x0000000000017941 */ /* 0x000fea0003800000 */
.L_x_108:
        /* <DEDUP_REMOVED lines=9> */
.L_x_111:
[----:B------:R-:W-:Y:S05]  /*3d70*/  BSYNC B1 ;  /* 0x0000000000017941 */ /* 0x000fea0003800000 */
.L_x_110:
        /* <DEDUP_REMOVED lines=10> */
.L_x_113:
[----:B------:R-:W-:Y:S05]  /*3e20*/  BSYNC B1 ;  /* 0x0000000000017941 */ /* 0x000fea0003800000 */
.L_x_112:
        /* <DEDUP_REMOVED lines=10> */
.L_x_115:
[----:B------:R-:W-:Y:S05]  /*3ed0*/  BSYNC B1 ;  /* 0x0000000000017941 */ /* 0x000fea0003800000 */
.L_x_114:
        /* <DEDUP_REMOVED lines=9> */
.L_x_117:
[----:B------:R-:W-:Y:S05]  /*3f70*/  BSYNC B1 ;  /* 0x0000000000017941 */ /* 0x000fea0003800000 */
.L_x_116:
        /* <DEDUP_REMOVED lines=9> */
.L_x_119:
[----:B------:R-:W-:Y:S05]  /*4010*/  BSYNC B1 ;  /* 0x0000000000017941 */ /* 0x000fea0003800000 */
.L_x_118:
        /* <DEDUP_REMOVED lines=10> */
.L_x_121:
[----:B------:R-:W-:Y:S05]  /*40c0*/  BSYNC B1 ;  /* 0x0000000000017941 */ /* 0x000fea0003800000 */
.L_x_120:
        /* <DEDUP_REMOVED lines=10> */
.L_x_123:
[----:B------:R-:W-:Y:S05]  /*4170*/  BSYNC B1 ;  /* 0x0000000000017941 */ /* 0x000fea0003800000 */
.L_x_122:
        /* <DEDUP_REMOVED lines=9> */
.L_x_125:
[----:B------:R-:W-:Y:S05]  /*4210*/  BSYNC B1 ;  /* 0x0000000000017941 */ /* 0x000fea0003800000 */
.L_x_124:
        /* <DEDUP_REMOVED lines=9> */
.L_x_127:
[----:B------:R-:W-:Y:S05]  /*42b0*/  BSYNC B1 ;  /* 0x0000000000017941 */ /* 0x000fea0003800000 */
.L_x_126:
        /* <DEDUP_REMOVED lines=10> */
.L_x_129:
[----:B------:R-:W-:Y:S05]  /*4360*/  BSYNC B1 ;  /* 0x0000000000017941 */ /* 0x000fea0003800000 */
.L_x_128:
        /* <DEDUP_REMOVED lines=10> */
.L_x_131:
[----:B------:R-:W-:Y:S05]  /*4410*/  BSYNC B1 ;  /* 0x0000000000017941 */ /* 0x000fea0003800000 */
.L_x_130:
        /* <DEDUP_REMOVED lines=9> */
.L_x_133:
[----:B------:R-:W-:Y:S05]  /*44b0*/  BSYNC B1 ;  /* 0x0000000000017941 */ /* 0x000fea0003800000 */
.L_x_132:
        /* <DEDUP_REMOVED lines=9> */
.L_x_135:
[----:B------:R-:W-:Y:S05]  /*4550*/  BSYNC B1 ;  /* 0x0000000000017941 */ /* 0x000fea0003800000 */
.L_x_134:
        /* <DEDUP_REMOVED lines=10> */
.L_x_137:
[----:B------:R-:W-:Y:S05]  /*4600*/  BSYNC B1 ;  /* 0x0000000000017941 */ /* 0x000fea0003800000 */
.L_x_136:
        /* <DEDUP_REMOVED lines=10> */
.L_x_139:
[----:B------:R-:W-:Y:S05]  /*46b0*/  BSYNC B1 ;  /* 0x0000000000017941 */ /* 0x000fea0003800000 */
.L_x_138:
        /* <DEDUP_REMOVED lines=9> */
.L_x_141:
[----:B------:R-:W-:Y:S05]  /*4750*/  BSYNC B1 ;  /* 0x0000000000017941 */ /* 0x000fea0003800000 */
.L_x_140:
        /* <DEDUP_REMOVED lines=9> */
.L_x_143:
[----:B------:R-:W-:Y:S05]  /*47f0*/  BSYNC B1 ;  /* 0x0000000000017941 */ /* 0x000fea0003800000 */
.L_x_142:
        /* <DEDUP_REMOVED lines=10> */
.L_x_145:
[----:B------:R-:W-:Y:S05]  /*48a0*/  BSYNC B1 ;  /* 0x0000000000017941 */ /* 0x000fea0003800000 */
.L_x_144:
        /* <DEDUP_REMOVED lines=10> */
.L_x_147:
[----:B------:R-:W-:Y:S05]  /*4950*/  BSYNC B1 ;  /* 0x0000000000017941 */ /* 0x000fea0003800000 */
.L_x_146:
        /* <DEDUP_REMOVED lines=9> */
.L_x_149:
[----:B------:R-:W-:Y:S05]  /*49f0*/  BSYNC B1 ;  /* 0x0000000000017941 */ /* 0x000fea0003800000 */
.L_x_148:
        /* <DEDUP_REMOVED lines=9> */
.L_x_151:
[----:B------:R-:W-:Y:S05]  /*4a90*/  BSYNC B1 ;  /* 0x0000000000017941 */ /* 0x000fea0003800000 */
.L_x_150:
        /* <DEDUP_REMOVED lines=10> */
.L_x_153:
[----:B------:R-:W-:Y:S05]  /*4b40*/  BSYNC B1 ;  /* 0x0000000000017941 */ /* 0x000fea0003800000 */
.L_x_152:
        /* <DEDUP_REMOVED lines=10> */
.L_x_155:
[----:B------:R-:W-:Y:S05]  /*4bf0*/  BSYNC B1 ;  /* 0x0000000000017941 */ /* 0x000fea0003800000 */
.L_x_154:
        /* <DEDUP_REMOVED lines=9> */
.L_x_157:
[----:B------:R-:W-:Y:S05]  /*4c90*/  BSYNC B1 ;  /* 0x0000000000017941 */ /* 0x000fea0003800000 */
.L_x_156:
        /* <DEDUP_REMOVED lines=9> */
.L_x_159:
[----:B------:R-:W-:Y:S05]  /*4d30*/  BSYNC B1 ;  /* 0x0000000000017941 */ /* 0x000fea0003800000 */
.L_x_158:
        /* <DEDUP_REMOVED lines=10> */
.L_x_161:
[----:B------:R-:W-:Y:S05]  /*4de0*/  BSYNC B1 ;  /* 0x0000000000017941 */ /* 0x000fea0003800000 */
.L_x_160:
        /* <DEDUP_REMOVED lines=10> */
.L_x_163:
[----:B------:R-:W-:Y:S05]  /*4e90*/  BSYNC B1 ;  /* 0x0000000000017941 */ /* 0x000fea0003800000 */
.L_x_162:
        /* <DEDUP_REMOVED lines=9> */
.L_x_165:
[----:B------:R-:W-:Y:S05]  /*4f30*/  BSYNC B1 ;  /* 0x0000000000017941 */ /* 0x000fea0003800000 */
.L_x_164:
        /* <DEDUP_REMOVED lines=9> */
.L_x_167:
[----:B------:R-:W-:Y:S05]  /*4fd0*/  BSYNC B1 ;  /* 0x0000000000017941 */ /* 0x000fea0003800000 */
.L_x_166:
        /* <DEDUP_REMOVED lines=10> */
.L_x_169:
[----:B------:R-:W-:Y:S05]  /*5080*/  BSYNC B1 ;  /* 0x0000000000017941 */ /* 0x000fea0003800000 */
.L_x_168:
        /* <DEDUP_REMOVED lines=10> */
.L_x_171:
[----:B------:R-:W-:Y:S05]  /*5130*/  BSYNC B1 ;  /* 0x0000000000017941 */ /* 0x000fea0003800000 */
.L_x_170:
        /* <DEDUP_REMOVED lines=9> */
.L_x_173:
[----:B------:R-:W-:Y:S05]  /*51d0*/  BSYNC B1 ;  /* 0x0000000000017941 */ /* 0x000fea0003800000 */
.L_x_172:
        /* <DEDUP_REMOVED lines=9> */
.L_x_175:
[----:B------:R-:W-:Y:S05]  /*5270*/  BSYNC B1 ;  /* 0x0000000000017941 */ /* 0x000fea0003800000 */
.L_x_174:
        /* <DEDUP_REMOVED lines=10> */
.L_x_177:
[----:B------:R-:W-:Y:S05]  /*5320*/  BSYNC B1 ;  /* 0x0000000000017941 */ /* 0x000fea0003800000 */
.L_x_176:
        /* <DEDUP_REMOVED lines=10> */
.L_x_179:
[----:B------:R-:W-:Y:S05]  /*53d0*/  BSYNC B1 ;  /* 0x0000000000017941 */ /* 0x000fea0003800000 */
.L_x_178:
        /* <DEDUP_REMOVED lines=9> */
.L_x_181:
[----:B------:R-:W-:Y:S05]  /*5470*/  BSYNC B1 ;  /* 0x0000000000017941 */ /* 0x000fea0003800000 */
.L_x_180:
        /* <DEDUP_REMOVED lines=9> */
.L_x_183:
[----:B------:R-:W-:Y:S05]  /*5510*/  BSYNC B1 ;  /* 0x0000000000017941 */ /* 0x000fea0003800000 */
.L_x_182:
        /* <DEDUP_REMOVED lines=10> */
.L_x_185:
[----:B------:R-:W-:Y:S05]  /*55c0*/  BSYNC B1 ;  /* 0x0000000000017941 */ /* 0x000fea0003800000 */
.L_x_184:
        /* <DEDUP_REMOVED lines=10> */
.L_x_187:
[----:B------:R-:W-:Y:S05]  /*5670*/  BSYNC B1 ;  /* 0x0000000000017941 */ /* 0x000fea0003800000 */
.L_x_186:
        /* <DEDUP_REMOVED lines=9> */
.L_x_189:
[----:B------:R-:W-:Y:S05]  /*5710*/  BSYNC B1 ;  /* 0x0000000000017941 */ /* 0x000fea0003800000 */
.L_x_188:
        /* <DEDUP_REMOVED lines=9> */
.L_x_191:
[----:B------:R-:W-:Y:S05]  /*57b0*/  BSYNC B1 ;  /* 0x0000000000017941 */ /* 0x000fea0003800000 */
.L_x_190:
        /* <DEDUP_REMOVED lines=10> */
.L_x_193:
[----:B------:R-:W-:Y:S05]  /*5860*/  BSYNC B1 ;  /* 0x0000000000017941 */ /* 0x000fea0003800000 */
.L_x_192:
        /* <DEDUP_REMOVED lines=10> */
.L_x_195:
[----:B------:R-:W-:Y:S05]  /*5910*/  BSYNC B1 ;  /* 0x0000000000017941 */ /* 0x000fea0003800000 */
.L_x_194:
        /* <DEDUP_REMOVED lines=9> */
.L_x_197:
[----:B------:R-:W-:Y:S05]  /*59b0*/  BSYNC B1 ;  /* 0x0000000000017941 */ /* 0x000fea0003800000 */
.L_x_196:
        /* <DEDUP_REMOVED lines=9> */
.L_x_199:
[----:B------:R-:W-:Y:S05]  /*5a50*/  BSYNC B1 ;  /* 0x0000000000017941 */ /* 0x000fea0003800000 */
.L_x_198:
        /* <DEDUP_REMOVED lines=10> */
.L_x_201:
[----:B------:R-:W-:Y:S05]  /*5b00*/  BSYNC B1 ;  /* 0x0000000000017941 */ /* 0x000fea0003800000 */
.L_x_200:
        /* <DEDUP_REMOVED lines=10> */
.L_x_203:
[----:B------:R-:W-:Y:S05]  /*5bb0*/  BSYNC B1 ;  /* 0x0000000000017941 */ /* 0x000fea0003800000 */
.L_x_202:
        /* <DEDUP_REMOVED lines=9> */
.L_x_205:
[----:B------:R-:W-:Y:S05]  /*5c50*/  BSYNC B1 ;  /* 0x0000000000017941 */ /* 0x000fea0003800000 */
.L_x_204:
        /* <DEDUP_REMOVED lines=9> */
.L_x_207:
[----:B------:R-:W-:Y:S05]  /*5cf0*/  BSYNC B1 ;  /* 0x0000000000017941 */ /* 0x000fea0003800000 */
.L_x_206:
        /* <DEDUP_REMOVED lines=10> */
.L_x_209:
[----:B------:R-:W-:Y:S05]  /*5da0*/  BSYNC B1 ;  /* 0x0000000000017941 */ /* 0x000fea0003800000 */
.L_x_208:
        /* <DEDUP_REMOVED lines=10> */
.L_x_211:
[----:B------:R-:W-:Y:S05]  /*5e50*/  BSYNC B1 ;  /* 0x0000000000017941 */ /* 0x000fea0003800000 */
.L_x_210:
        /* <DEDUP_REMOVED lines=9> */
.L_x_213:
[----:B------:R-:W-:Y:S05]  /*5ef0*/  BSYNC B1 ;  /* 0x0000000000017941 */ /* 0x000fea0003800000 */
.L_x_212:
        /* <DEDUP_REMOVED lines=9> */
.L_x_215:
[----:B------:R-:W-:Y:S05]  /*5f90*/  BSYNC B1 ;  /* 0x0000000000017941 */ /* 0x000fea0003800000 */
.L_x_214:
        /* <DEDUP_REMOVED lines=10> */
.L_x_217:
[----:B------:R-:W-:Y:S05]  /*6040*/  BSYNC B1 ;  /* 0x0000000000017941 */ /* 0x000fea0003800000 */
.L_x_216:
        /* <DEDUP_REMOVED lines=10> */
.L_x_219:
[----:B------:R-:W-:Y:S05]  /*60f0*/  BSYNC B1 ;  /* 0x0000000000017941 */ /* 0x000fea0003800000 */
.L_x_218:
        /* <DEDUP_REMOVED lines=9> */
.L_x_221:
[----:B------:R-:W-:Y:S05]  /*6190*/  BSYNC B1 ;  /* 0x0000000000017941 */ /* 0x000fea0003800000 */
.L_x_220:
        /* <DEDUP_REMOVED lines=9> */
.L_x_223:
[----:B------:R-:W-:Y:S05]  /*6230*/  BSYNC B1 ;  /* 0x0000000000017941 */ /* 0x000fea0003800000 */
.L_x_222:
        /* <DEDUP_REMOVED lines=10> */
.L_x_225:
[----:B------:R-:W-:Y:S05]  /*62e0*/  BSYNC B1 ;  /* 0x0000000000017941 */ /* 0x000fea0003800000 */
.L_x_224:
        /* <DEDUP_REMOVED lines=10> */
.L_x_227:
[----:B------:R-:W-:Y:S05]  /*6390*/  BSYNC B1 ;  /* 0x0000000000017941 */ /* 0x000fea0003800000 */
.L_x_226:
        /* <DEDUP_REMOVED lines=9> */
.L_x_229:
[----:B------:R-:W-:Y:S05]  /*6430*/  BSYNC B1 ;  /* 0x0000000000017941 */ /* 0x000fea0003800000 */
.L_x_228:
        /* <DEDUP_REMOVED lines=9> */
.L_x_231:
[----:B------:R-:W-:Y:S05]  /*64d0*/  BSYNC B1 ;  /* 0x0000000000017941 */ /* 0x000fea0003800000 */
.L_x_230:
        /* <DEDUP_REMOVED lines=10> */
.L_x_233:
[----:B------:R-:W-:Y:S05]  /*6580*/  BSYNC B1 ;  /* 0x0000000000017941 */ /* 0x000fea0003800000 */
.L_x_232:
        /* <DEDUP_REMOVED lines=10> */
.L_x_235:
[----:B------:R-:W-:Y:S05]  /*6630*/  BSYNC B1 ;  /* 0x0000000000017941 */ /* 0x000fea0003800000 */
.L_x_234:
        /* <DEDUP_REMOVED lines=9> */
.L_x_237:
[----:B------:R-:W-:Y:S05]  /*66d0*/  BSYNC B1 ;  /* 0x0000000000017941 */ /* 0x000fea0003800000 */
.L_x_236:
        /* <DEDUP_REMOVED lines=9> */
.L_x_239:
[----:B------:R-:W-:Y:S05]  /*6770*/  BSYNC B1 ;  /* 0x0000000000017941 */ /* 0x000fea0003800000 */
.L_x_238:
        /* <DEDUP_REMOVED lines=10> */
.L_x_241:
[----:B------:R-:W-:Y:S05]  /*6820*/  BSYNC B1 ;  /* 0x0000000000017941 */ /* 0x000fea0003800000 */
.L_x_240:
        /* <DEDUP_REMOVED lines=10> */
.L_x_243:
[----:B------:R-:W-:Y:S05]  /*68d0*/  BSYNC B1 ;  /* 0x0000000000017941 */ /* 0x000fea0003800000 */
.L_x_242:
        /* <DEDUP_REMOVED lines=9> */
.L_x_245:
[----:B------:R-:W-:Y:S05]  /*6970*/  BSYNC B1 ;  /* 0x0000000000017941 */ /* 0x000fea0003800000 */
.L_x_244:
        /* <DEDUP_REMOVED lines=9> */
.L_x_247:
[----:B------:R-:W-:Y:S05]  /*6a10*/  BSYNC B1 ;  /* 0x0000000000017941 */ /* 0x000fea0003800000 */
.L_x_246:
        /* <DEDUP_REMOVED lines=10> */
.L_x_249:
[----:B------:R-:W-:Y:S05]  /*6ac0*/  BSYNC B1 ;  /* 0x0000000000017941 */ /* 0x000fea0003800000 */
.L_x_248:
        /* <DEDUP_REMOVED lines=10> */
.L_x_251:
[----:B------:R-:W-:Y:S05]  /*6b70*/  BSYNC B1 ;  /* 0x0000000000017941 */ /* 0x000fea0003800000 */
.L_x_250:
        /* <DEDUP_REMOVED lines=9> */
.L_x_253:
[----:B------:R-:W-:Y:S05]  /*6c10*/  BSYNC B1 ;  /* 0x0000000000017941 */ /* 0x000fea0003800000 */
.L_x_252:
        /* <DEDUP_REMOVED lines=9> */
.L_x_255:
[----:B------:R-:W-:Y:S05]  /*6cb0*/  BSYNC B1 ;  /* 0x0000000000017941 */ /* 0x000fea0003800000 */
.L_x_254:
        /* <DEDUP_REMOVED lines=10> */
.L_x_257:
[----:B------:R-:W-:Y:S05]  /*6d60*/  BSYNC B1 ;  /* 0x0000000000017941 */ /* 0x000fea0003800000 */
.L_x_256:
        /* <DEDUP_REMOVED lines=10> */
.L_x_259:
[----:B------:R-:W-:Y:S05]  /*6e10*/  BSYNC B1 ;  /* 0x0000000000017941 */ /* 0x000fea0003800000 */
.L_x_258:
        /* <DEDUP_REMOVED lines=9> */
.L_x_261:
[----:B------:R-:W-:Y:S05]  /*6eb0*/  BSYNC B1 ;  /* 0x0000000000017941 */ /* 0x000fea0003800000 */
.L_x_260:
        /* <DEDUP_REMOVED lines=9> */
.L_x_263:
[----:B------:R-:W-:Y:S05]  /*6f50*/  BSYNC B1 ;  /* 0x0000000000017941 */ /* 0x000fea0003800000 */
.L_x_262:
        /* <DEDUP_REMOVED lines=10> */
.L_x_265:
[----:B------:R-:W-:Y:S05]  /*7000*/  BSYNC B1 ;  /* 0x0000000000017941 */ /* 0x000fea0003800000 */
.L_x_264:
        /* <DEDUP_REMOVED lines=10> */
.L_x_267:
[----:B------:R-:W-:Y:S05]  /*70b0*/  BSYNC B1 ;  /* 0x0000000000017941 */ /* 0x000fea0003800000 */
.L_x_266:
        /* <DEDUP_REMOVED lines=9> */
.L_x_269:
[----:B------:R-:W-:Y:S05]  /*7150*/  BSYNC B1 ;  /* 0x0000000000017941 */ /* 0x000fea0003800000 */
.L_x_268:
        /* <DEDUP_REMOVED lines=9> */
.L_x_271:
[----:B------:R-:W-:Y:S05]  /*71f0*/  BSYNC B1 ;  /* 0x0000000000017941 */ /* 0x000fea0003800000 */
.L_x_270:
        /* <DEDUP_REMOVED lines=10> */
.L_x_273:
[----:B------:R-:W-:Y:S05]  /*72a0*/  BSYNC B1 ;  /* 0x0000000000017941 */ /* 0x000fea0003800000 */
.L_x_272:
        /* <DEDUP_REMOVED lines=10> */
.L_x_275:
[----:B------:R-:W-:Y:S05]  /*7350*/  BSYNC B1 ;  /* 0x0000000000017941 */ /* 0x000fea0003800000 */
.L_x_274:
        /* <DEDUP_REMOVED lines=9> */
.L_x_277:
[----:B------:R-:W-:Y:S05]  /*73f0*/  BSYNC B1 ;  /* 0x0000000000017941 */ /* 0x000fea0003800000 */
.L_x_276:
        /* <DEDUP_REMOVED lines=9> */
.L_x_279:
[----:B------:R-:W-:Y:S05]  /*7490*/  BSYNC B1 ;  /* 0x0000000000017941 */ /* 0x000fea0003800000 */
.L_x_278:
        /* <DEDUP_REMOVED lines=10> */
.L_x_281:
[----:B------:R-:W-:Y:S05]  /*7540*/  BSYNC B1 ;  /* 0x0000000000017941 */ /* 0x000fea0003800000 */
.L_x_280:
        /* <DEDUP_REMOVED lines=10> */
.L_x_283:
[----:B------:R-:W-:Y:S05]  /*75f0*/  BSYNC B1 ;  /* 0x0000000000017941 */ /* 0x000fea0003800000 */
.L_x_282:
[----:B-----5:R-:W-:Y:S01]  /*7600*/  HADD2.F32 R3, -RZ, R24.H0_H0 ;  /* 0x20000018ff037230 */ /* 0x020fe20000004100 */
[----:B------:R-:W-:Y:S01]  /*7610*/  ISETP.GT.AND P1, PT, R0, 0x8, P1 ;  /* 0x000000080000780c */ /* 0x000fe20000f24270 */
[----:B------:R-:W-:Y:S03]  /*7620*/  BSSY B1, `(.L_x_284) ;  /* 0x0000007000017945 */ /* 0x000fe60003800000 */
[----:B01--4-:R-:W-:-:S04]  /*7630*/  FMUL R6, R3, R156 ;  /* 0x0000009c03067220 */ /* 0x013fc80000400000 */
[----:B------:R-:W-:-:S05]  /*7640*/  FFMA R6, R149, R155, R6 ;  /* 0x0000009b95067223 */ /* 0x000fca0000000006 */
[----:B------:R-:W-:-:S05]  /*7650*/  F2FP.F16.F32.PACK_AB R6, RZ, R6 ;  /* 0x00000006ff06723e */ /* 0x000fca00000000ff */
[----:B------:R0:W-:Y:S01]  /*7660*/  @P3 STG.E.U16 desc[UR36][R4.64+0x1f2], R6 ;  /* 0x0001f20604003986 */ /* 0x0001e2000c101524 */
[----:B------:R-:W-:Y:S05]  /*7670*/  @!P1 BRA `(.L_x_285) ;  /* 0x0000000000049947 */ /* 0x000fea0003800000 */
[----:B------:R1:W5:Y:S02]  /*7680*/  LDG.E.LTC128B.U16 R24, desc[UR36][R8.64+0x1f0] ;  /* 0x0001f02408187981 */ /* 0x000364000c1e1520 */
.L_x_285:
[----:B------:R-:W-:Y:S05]  /*7690*/  BSYNC B1 ;  /* 0x0000000000017941 */ /* 0x000fea0003800000 */
.L_x_284:
[----:B-----5:R-:W-:Y:S01]  /*76a0*/  HADD2.F32 R3, -RZ, R24.H0_H0 ;  /* 0x20000018ff037230 */ /* 0x020fe20000004100 */
[----:B------:R-:W-:Y:S01]  /*76b0*/  ISETP.GT.AND P0, PT, R0, 0x8, P0 ;  /* 0x000000080000780c */ /* 0x000fe20000704270 */
[----:B0-----:R-:W-:Y:S01]  /*76c0*/  @P1 IMAD.MOV.U32 R4, RZ, RZ, R10 ;  /* 0x000000ffff041224 */ /* 0x001fe200078e000a */
[----:B------:R-:W-:Y:S01]  /*76d0*/  BSSY B1, `(.L_x_286) ;  /* 0x0000008000017945 */ /* 0x000fe20003800000 */
[----:B------:R-:W-:Y:S02]  /*76e0*/  @P1 IMAD.MOV.U32 R5, RZ, RZ, R11 ;  /* 0x000000ffff051224 */ /* 0x000fe400078e000b */
[----:B------:R-:W-:-:S04]  /*76f0*/  FMUL R3, R3, R156 ;  /* 0x0000009c03037220 */ /* 0x000fc80000400000 */
[----:B------:R-:W-:-:S05]  /*7700*/  FFMA R3, R150, R155, R3 ;  /* 0x0000009b96037223 */ /* 0x000fca0000000003 */
[----:B------:R-:W-:-:S05]  /*7710*/  F2FP.F16.F32.PACK_AB R3, RZ, R3 ;  /* 0x00000003ff03723e */ /* 0x000fca00000000ff */
[----:B------:R0:W-:Y:S01]  /*7720*/  @P1 STG.E.U16 desc[UR36][R4.64+0x1f0], R3 ;  /* 0x0001f00304001986 */ /* 0x0001e2000c101524 */
[----:B------:R-:W-:Y:S05]  /*7730*/  @!P0 BRA `(.L_x_287) ;  /* 0x0000000000048947 */ /* 0x000fea0003800000 */
[----:B------:R4:W5:Y:S02]  /*7740*/  LDG.E.LTC128B.U16 R24, desc[UR36][R8.64+0x1f2] ;  /* 0x0001f22408187981 */ /* 0x000964000c1e1520 */
.L_x_287:
[----:B------:R-:W-:Y:S05]  /*7750*/  BSYNC B1 ;  /* 0x0000000000017941 */ /* 0x000fea0003800000 */
.L_x_286:
[----:B------:R-:W-:Y:S05]  /*7760*/  @!P0 BRA `(.L_x_288) ;  /* 0x0000002400308947 */ /* 0x000fea0003800000 */
[----:B0----5:R-:W-:-:S05]  /*7770*/  HADD2.F32 R3, -RZ, R24.H0_H0 ;  /* 0x20000018ff037230 */ /* 0x021fca0000004100 */
[----:B------:R-:W-:-:S04]  /*7780*/  FMUL R0, R3, R156 ;  /* 0x0000009c03007220 */ /* 0x000fc80000400000 */
[----:B------:R-:W-:-:S05]  /*7790*/  FFMA R0, R151, R155, R0 ;  /* 0x0000009b97007223 */ /* 0x000fca0000000000 */
[----:B------:R-:W-:-:S05]  /*77a0*/  F2FP.F16.F32.PACK_AB R0, RZ, R0 ;  /* 0x00000000ff00723e */ /* 0x000fca00000000ff */
[----:B------:R0:W-:Y:S01]  /*77b0*/  STG.E.U16 desc[UR36][R10.64+0x1f2], R0 ;  /* 0x0001f2000a007986 */ /* 0x0001e2000c101524 */
[----:B------:R-:W-:Y:S05]  /*77c0*/  BRA `(.L_x_288) ;  /* 0x0000002400187947 */ /* 0x000fea0003800000 */
.L_x_35:
[----:B------:R-:W-:Y:S01]  /*77d0*/  ISETP.GT.AND P0, PT, R3, 0x1, PT ;  /* 0x000000010300780c */ /* 0x000fe20003f04270 */
[----:B------:R-:W-:Y:S01]  /*77e0*/  ULDC.64 UR4, c[0x0][0x5c0] ;  /* 0x0001700000047ab9 */ /* 0x000fe20000000a00 */
[-C--:B------:R-:W-:Y:S01]  /*77f0*/  FMUL R24, R24, R155.reuse ;  /* 0x0000009b18187220 */ /* 0x080fe20000400000 */
[-C--:B------:R-:W-:Y:S01]  /*7800*/  FMUL R25, R25, R155.reuse ;  /* 0x0000009b19197220 */ /* 0x080fe20000400000 */
[----:B------:R-:W-:Y:S01]  /*7810*/  ISETP.GT.AND P3, PT, R0, RZ, P0 ;  /* 0x000000ff0000720c */ /* 0x000fe20000764270 */
[-C--:B------:R-:W-:Y:S01]  /*7820*/  FMUL R26, R26, R155.reuse ;  /* 0x0000009b1a1a7220 */ /* 0x080fe20000400000 */
[----:B------:R-:W-:Y:S01]  /*7830*/  LEA R4, P4, R160, UR4, 0x1 ;  /* 0x00000004a0047c11 */ /* 0x000fe2000f8808ff */
[-C--:B------:R-:W-:Y:S01]  /*7840*/  FMUL R27, R27, R155.reuse ;  /* 0x0000009b1b1b7220 */ /* 0x080fe20000400000 */
[----:B------:R-:W-:Y:S01]  /*7850*/  F2FP.F16.F32.PACK_AB R24, RZ, R24 ;  /* 0x00000018ff18723e */ /* 0x000fe200000000ff */
[-C--:B------:R-:W-:Y:S01]  /*7860*/  FMUL R28, R28, R155.reuse ;  /* 0x0000009b1c1c7220 */ /* 0x080fe20000400000 */
[----:B------:R-:W-:Y:S01]  /*7870*/  LEA.HI.X R5, R160, UR5, R153, 0x1, P4 ;  /* 0x00000005a0057c11 */ /* 0x000fe2000a0f0c99 */
[----:B------:R-:W-:Y:S01]  /*7880*/  FMUL R29, R29, R155 ;  /* 0x0000009b1d1d7220 */ /* 0x000fe20000400000 */
[----:B------:R-:W-:Y:S01]  /*7890*/  F2FP.F16.F32.PACK_AB R25, RZ, R25 ;  /* 0x00000019ff19723e */ /* 0x000fe200000000ff */
[-C--:B------:R-:W-:Y:S01]  /*78a0*/  FMUL R30, R30, R155.reuse ;  /* 0x0000009b1e1e7220 */ /* 0x080fe20000400000 */
[----:B------:R-:W-:Y:S01]  /*78b0*/  SHF.L.U64.HI R11, R10, 0x4, R11 ;  /* 0x000000040a0b7819 */ /* 0x000fe2000001020b */
[----:B------:R-:W-:Y:S01]  /*78c0*/  @P1 STG.E.U16 desc[UR36][R4.64], R24 ;  /* 0x0000001804001986 */ /* 0x000fe2000c101524 */
[----:B------:R-:W-:Y:S01]  /*78d0*/  ISETP.GT.AND P1, PT, R3, 0x8, PT ;  /* 0x000000080300780c */ /* 0x000fe20003f24270 */
[-C--:B------:R-:W-:Y:S01]  /*78e0*/  FMUL R31, R31, R155.reuse ;  /* 0x0000009b1f1f7220 */ /* 0x080fe20000400000 */
[----:B------:R-:W-:Y:S01]  /*78f0*/  ISETP.GT.AND P4, PT, R0, 0x8, P0 ;  /* 0x000000080000780c */ /* 0x000fe20000784270 */
[----:B------:R-:W-:Y:S01]  /*7900*/  @P3 STG.E.U16 desc[UR36][R4.64+0x2], R25 ;  /* 0x0000021904003986 */ /* 0x000fe2000c101524 */
[----:B------:R-:W-:Y:S01]  /*7910*/  LEA R6, P3, R10, R4, 0x4 ;  /* 0x000000040a067211 */ /* 0x000fe200078620ff */
[-C--:B------:R-:W-:Y:S01]  /*7920*/  FMUL R32, R32, R155.reuse ;  /* 0x0000009b20207220 */ /* 0x080fe20000400000 */
[C---:B------:R-:W-:Y:S01]  /*7930*/  ISETP.GT.AND P2, PT, R0.reuse, 0x8, P2 ;  /* 0x000000080000780c */ /* 0x040fe20001744270 */
[-C--:B------:R-:W-:Y:S01]  /*7940*/  FMUL R33, R33, R155.reuse ;  /* 0x0000009b21217220 */ /* 0x080fe20000400000 */
[----:B------:R-:W-:Y:S01]  /*7950*/  ISETP.GT.AND P0, PT, R3, 0x9, PT ;  /* 0x000000090300780c */ /* 0x000fe20003f04270 */
[----:B------:R-:W-:Y:S01]  /*7960*/  IMAD.X R7, R11, 0x1, R5, P3 ;  /* 0x000000010b077824 */ /* 0x000fe200018e0605 */
[----:B------:R-:W-:Y:S01]  /*7970*/  ISETP.GT.AND P5, PT, R0, RZ, P1 ;  /* 0x000000ff0000720c */ /* 0x000fe20000fa4270 */
[-C--:B------:R-:W-:Y:S01]  /*7980*/  FMUL R34, R34, R155.reuse ;  /* 0x0000009b22227220 */ /* 0x080fe20000400000 */
[----:B------:R-:W-:Y:S01]  /*7990*/  ISETP.GT.AND P3, PT, R0, RZ, P0 ;  /* 0x000000ff0000720c */ /* 0x000fe20000764270 */
[-C--:B------:R-:W-:Y:S01]  /*79a0*/  FMUL R35, R35, R155.reuse ;  /* 0x0000009b23237220 */ /* 0x080fe20000400000 */
[----:B------:R-:W-:Y:S01]  /*79b0*/  F2FP.F16.F32.PACK_AB R26, RZ, R26 ;  /* 0x0000001aff1a723e */ /* 0x000fe200000000ff */
[----:B------:R-:W-:Y:S01]  /*79c0*/  FMUL R36, R36, R155 ;  /* 0x0000009b24247220 */ /* 0x000fe20000400000 */
[----:B------:R-:W-:Y:S01]  /*79d0*/  F2FP.F16.F32.PACK_AB R27, RZ, R27 ;  /* 0x0000001bff1b723e */ /* 0x000fe200000000ff */
[----:B------:R-:W-:Y:S01]  /*79e0*/  FMUL R37, R37, R155 ;  /* 0x0000009b25257220 */ /* 0x000fe20000400000 */
[----:B------:R-:W-:Y:S01]  /*79f0*/  F2FP.F16.F32.PACK_AB R28, RZ, R28 ;  /* 0x0000001cff1c723e */ /* 0x000fe200000000ff */
[----:B------:R-:W-:Y:S01]  /*7a00*/  @P2 STG.E.U16 desc[UR36][R6.64], R26 ;  /* 0x0000001a06002986 */ /* 0x000fe2000c101524 */
[----:B------:R-:W-:Y:S01]  /*7a10*/  F2FP.F16.F32.PACK_AB R29, RZ, R29 ;  /* 0x0000001dff1d723e */ /* 0x000fe200000000ff */
[-C--:B------:R-:W-:Y:S01]  /*7a20*/  FMUL R38, R38, R155.reuse ;  /* 0x0000009b26267220 */ /* 0x080fe20000400000 */
[C---:B------:R-:W-:Y:S01]  /*7a30*/  ISETP.GT.AND P2, PT, R0.reuse, 0x8, P1 ;  /* 0x000000080000780c */ /* 0x040fe20000f44270 */
[----:B------:R-:W-:Y:S01]  /*7a40*/  @P4 STG.E.U16 desc[UR36][R6.64+0x2], R27 ;  /* 0x0000021b06004986 */ /* 0x000fe2000c101524 */
[----:B------:R-:W-:Y:S01]  /*7a50*/  ISETP.GT.AND P1, PT, R3, 0x10, PT ;  /* 0x000000100300780c */ /* 0x000fe20003f24270 */
[-C--:B------:R-:W-:Y:S01]  /*7a60*/  FMUL R39, R39, R155.reuse ;  /* 0x0000009b27277220 */ /* 0x080fe20000400000 */
[----:B------:R-:W-:Y:S01]  /*7a70*/  F2FP.F16.F32.PACK_AB R30, RZ, R30 ;  /* 0x0000001eff1e723e */ /* 0x000fe200000000ff */
[----:B------:R-:W-:Y:S01]  /*7a80*/  @P5 STG.E.U16 desc[UR36][R4.64+0x10], R28 ;  /* 0x0000101c04005986 */ /* 0x000fe2000c101524 */
[----:B------:R-:W-:Y:S01]  /*7a90*/  ISETP.GT.AND P4, PT, R0, RZ, P1 ;  /* 0x000000ff0000720c */ /* 0x000fe20000f84270 */
[----:B------:R-:W-:Y:S01]  /*7aa0*/  FMUL R40, R40, R155 ;  /* 0x0000009b28287220 */ /* 0x000fe20000400000 */
[----:B------:R-:W-:Y:S01]  /*7ab0*/  F2FP.F16.F32.PACK_AB R31, RZ, R31 ;  /* 0x0000001fff1f723e */ /* 0x000fe200000000ff */
[----:B------:R-:W-:Y:S01]  /*7ac0*/  @P3 STG.E.U16 desc[UR36][R4.64+0x12], R29 ;  /* 0x0000121d04003986 */ /* 0x000fe2000c101524 */
[----:B------:R-:W-:Y:S01]  /*7ad0*/  ISETP.GT.AND P3, PT, R0, 0x8, P0 ;  /* 0x000000080000780c */ /* 0x000fe20000764270 */
[-C--:B------:R-:W-:Y:S01]  /*7ae0*/  FMUL R41, R41, R155.reuse ;  /* 0x0000009b29297220 */ /* 0x080fe20000400000 */
[----:B------:R-:W-:Y:S01]  /*7af0*/  ISETP.GT.AND P0, PT, R3, 0x11, PT ;  /* 0x000000110300780c */ /* 0x000fe20003f04270 */
[----:B------:R-:W-:Y:S01]  /*7b00*/  @P2 STG.E.U16 desc[UR36][R6.64+0x10], R30 ;  /* 0x0000101e06002986 */ /* 0x000fe2000c101524 */
[----:B------:R-:W-:Y:S01]  /*7b10*/  F2FP.F16.F32.PACK_AB R32, RZ, R32 ;  /* 0x00000020ff20723e */ /* 0x000fe200000000ff */
[-C--:B------:R-:W-:Y:S01]  /*7b20*/  FMUL R42, R42, R155.reuse ;  /* 0x0000009b2a2a7220 */ /* 0x080fe20000400000 */
[C---:B------:R-:W-:Y:S01]  /*7b30*/  ISETP.GT.AND P5, PT, R0.reuse, RZ, P0 ;  /* 0x000000ff0000720c */ /* 0x040fe200007a4270 */
[-C--:B------:R-:W-:Y:S01]  /*7b40*/  FMUL R43, R43, R155.reuse ;  /* 0x0000009b2b2b7220 */ /* 0x080fe20000400000 */
[----:B------:R-:W-:Y:S01]  /*7b50*/  ISETP.GT.AND P2, PT, R0, 0x8, P1 ;  /* 0x000000080000780c */ /* 0x000fe20000f44270 */
[-C--:B------:R-:W-:Y:S01]  /*7b60*/  FMUL R44, R44, R155.reuse ;  /* 0x0000009b2c2c7220 */ /* 0x080fe20000400000 */
[----:B------:R-:W-:Y:S01]  /*7b70*/  ISETP.GT.AND P1, PT, R3, 0x18, PT ;  /* 0x000000180300780c */ /* 0x000fe20003f24270 */
[----:B------:R-:W-:Y:S01]  /*7b80*/  FMUL R45, R45, R155 ;  /* 0x0000009b2d2d7220 */ /* 0x000fe20000400000 */
[----:B------:R-:W-:Y:S01]  /*7b90*/  F2FP.F16.F32.PACK_AB R33, RZ, R33 ;  /* 0x00000021ff21723e */ /* 0x000fe200000000ff */
[----:B------:R-:W-:Y:S01]  /*7ba0*/  @P3 STG.E.U16 desc[UR36][R6.64+0x12], R31 ;  /* 0x0000121f06003986 */ /* 0x000fe2000c101524 */
[----:B------:R-:W-:Y:S01]  /*7bb0*/  ISETP.GT.AND P3, PT, R0, 0x8, P0 ;  /* 0x000000080000780c */ /* 0x000fe20000764270 */
[-C--:B------:R-:W-:Y:S01]  /*7bc0*/  FMUL R46, R46, R155.reuse ;  /* 0x0000009b2e2e7220 */ /* 0x080fe20000400000 */
[----:B------:R-:W-:Y:S01]  /*7bd0*/  ISETP.GT.AND P0, PT, R3, 0x19, PT ;  /* 0x000000190300780c */ /* 0x000fe20003f04270 */
[----:B------:R-:W-:Y:S01]  /*7be0*/  @P4 STG.E.U16 desc[UR36][R4.64+0x20], R32 ;  /* 0x0000202004004986 */ /* 0x000fe2000c101524 */
[C---:B------:R-:W-:Y:S01]  /*7bf0*/  ISETP.GT.AND P4, PT, R0.reuse, RZ, P1 ;  /* 0x000000ff0000720c */ /* 0x040fe20000f84270 */
[-C--:B------:R-:W-:Y:S01]  /*7c00*/  FMUL R47, R47, R155.reuse ;  /* 0x0000009b2f2f7220 */ /* 0x080fe20000400000 */
[----:B------:R-:W-:Y:S01]  /*7c10*/  F2FP.F16.F32.PACK_AB R34, RZ, R34 ;  /* 0x00000022ff22723e */ /* 0x000fe200000000ff */
[----:B------:R-:W-:Y:S01]  /*7c20*/  @P5 STG.E.U16 desc[UR36][R4.64+0x22], R33 ;  /* 0x0000222104005986 */ /* 0x000fe2000c101524 */
[----:B------:R-:W-:Y:S01]  /*7c30*/  ISETP.GT.AND P5, PT, R0, RZ, P0 ;  /* 0x000000ff0000720c */ /* 0x000fe200007a4270 */
[----:B------:R-:W-:Y:S01]  /*7c40*/  FMUL R48, R48, R155 ;  /* 0x0000009b30307220 */ /* 0x000fe20000400000 */
[----:B------:R-:W-:Y:S01]  /*7c50*/  F2FP.F16.F32.PACK_AB R35, RZ, R35 ;  /* 0x00000023ff23723e */ /* 0x000fe200000000ff */
[----:B------:R-:W-:Y:S01]  /*7c60*/  @P2 STG.E.U16 desc[UR36][R6.64+0x20], R34 ;  /* 0x0000202206002986 */ /* 0x000fe2000c101524 */
[----:B------:R-:W-:Y:S01]  /*7c70*/  F2FP.F16.F32.PACK_AB R36, RZ, R36 ;  /* 0x00000024ff24723e */ /* 0x000fe200000000ff */
[-C--:B------:R-:W-:Y:S01]  /*7c80*/  FMUL R49, R49, R155.reuse ;  /* 0x0000009b31317220 */ /* 0x080fe20000400000 */
[----:B------:R-:W-:Y:S01]  /*7c90*/  ISETP.GT.AND P2, PT, R0, 0x8, P1 ;  /* 0x000000080000780c */ /* 0x000fe20000f44270 */
[----:B------:R-:W-:Y:S01]  /*7ca0*/  @P3 STG.E.U16 desc[UR36][R6.64+0x22], R35 ;  /* 0x0000222306003986 */ /* 0x000fe2000c101524 */
[----:B------:R-:W-:Y:S01]  /*7cb0*/  ISETP.GT.AND P1, PT, R3, 0x20, PT ;  /* 0x000000200300780c */ /* 0x000fe20003f24270 */
[----:B------:R-:W-:Y:S01]  /*7cc0*/  FMUL R50, R50, R155 ;  /* 0x0000009b32327220 */ /* 0x000fe20000400000 */
[----:B------:R-:W-:Y:S01]  /*7cd0*/  F2FP.F16.F32.PACK_AB R37, RZ, R37 ;  /* 0x00000025ff25723e */ /* 0x000fe200000000ff */
[----:B------:R-:W-:Y:S01]  /*7ce0*/  @P4 STG.E.U16 desc[UR36][R4.64+0x30], R36 ;  /* 0x0000302404004986 */ /* 0x000fe2000c101524 */
[C---:B------:R-:W-:Y:S01]  /*7cf0*/  ISETP.GT.AND P3, PT, R0.reuse, 0x8, P0 ;  /* 0x000000080000780c */ /* 0x040fe20000764270 */
[-C--:B------:R-:W-:Y:S01]  /*7d00*/  FMUL R51, R51, R155.reuse ;  /* 0x0000009b33337220 */ /* 0x080fe20000400000 */
[----:B------:R-:W-:Y:S01]  /*7d10*/  ISETP.GT.AND P0, PT, R3, 0x21, PT ;  /* 0x000000210300780c */ /* 0x000fe20003f04270 */
[----:B------:R-:W-:Y:S01]  /*7d20*/  @P5 STG.E.U16 desc[UR36][R4.64+0x32], R37 ;  /* 0x0000322504005986 */ /* 0x000fe2000c101524 */
[----:B------:R-:W-:Y:S01]  /*7d30*/  ISETP.GT.AND P4, PT, R0, RZ, P1 ;  /* 0x000000ff0000720c */ /* 0x000fe20000f84270 */
[-C--:B------:R-:W-:Y:S01]  /*7d40*/  FMUL R52, R52, R155.reuse ;  /* 0x0000009b34347220 */ /* 0x080fe20000400000 */
[----:B------:R-:W-:Y:S01]  /*7d50*/  F2FP.F16.F32.PACK_AB R38, RZ, R38 ;  /* 0x00000026ff26723e */ /* 0x000fe200000000ff */
[-C--:B------:R-:W-:Y:S01]  /*7d60*/  FMUL R53, R53, R155.reuse ;  /* 0x0000009b35357220 */ /* 0x080fe20000400000 */
        /* <DEDUP_REMOVED lines=325> */
[----:B------:R-:W-:Y:S01]  /*91c0*/  FMUL R151, R151, R155 ;  /* 0x0000009b97977220 */ /* 0x000fe20000400000 */
[----:B------:R-:W-:Y:S01]  /*91d0*/  ISETP.GT.AND P2, PT, R0, 0x8, P1 ;  /* 0x000000080000780c */ /* 0x000fe20000f44270 */
[----:B------:R-:W-:Y:S01]  /*91e0*/  @P3 STG.E.U16 desc[UR36][R6.64+0x132], R103 ;  /* 0x0001326706003986 */ /* 0x000fe2000c101524 */
[----:B------:R-:W-:-:S02]  /*91f0*/  ISETP.GT.AND P1, PT, R3, 0xa8, PT ;  /* 0x000000a80300780c */ /* 0x000fc40003f24270 */
[----:B------:R-:W-:Y:S01]  /*9200*/  F2FP.F16.F32.PACK_AB R105, RZ, R105 ;  /* 0x00000069ff69723e */ /* 0x000fe200000000ff */
[----:B------:R-:W-:Y:S01]  /*9210*/  @P4 STG.E.U16 desc[UR36][R4.64+0x140], R104 ;  /* 0x0001406804004986 */ /* 0x000fe2000c101524 */
[C---:B------:R-:W-:Y:S02]  /*9220*/  ISETP.GT.AND P3, PT, R0.reuse, 0x8, P0 ;  /* 0x000000080000780c */ /* 0x040fe40000764270 */
[----:B------:R-:W-:Y:S01]  /*9230*/  ISETP.GT.AND P0, PT, R3, 0xa9, PT ;  /* 0x000000a90300780c */ /* 0x000fe20003f04270 */
[----:B------:R-:W-:Y:S01]  /*9240*/  @P5 STG.E.U16 desc[UR36][R4.64+0x142], R105 ;  /* 0x0001426904005986 */ /* 0x000fe2000c101524 */
[C---:B------:R-:W-:Y:S02]  /*9250*/  ISETP.GT.AND P4, PT, R0.reuse, RZ, P1 ;  /* 0x000000ff0000720c */ /* 0x040fe40000f84270 */
[----:B------:R-:W-:Y:S02]  /*9260*/  F2FP.F16.F32.PACK_AB R106, RZ, R106 ;  /* 0x0000006aff6a723e */ /* 0x000fe400000000ff */
[----:B------:R-:W-:-:S02]  /*9270*/  ISETP.GT.AND P5, PT, R0, RZ, P0 ;  /* 0x000000ff0000720c */ /* 0x000fc400007a4270 */
[----:B------:R-:W-:Y:S01]  /*9280*/  F2FP.F16.F32.PACK_AB R107, RZ, R107 ;  /* 0x0000006bff6b723e */ /* 0x000fe200000000ff */
[----:B------:R-:W-:Y:S01]  /*9290*/  @P2 STG.E.U16 desc[UR36][R6.64+0x140], R106 ;  /* 0x0001406a06002986 */ /* 0x000fe2000c101524 */
[----:B------:R-:W-:Y:S02]  /*92a0*/  F2FP.F16.F32.PACK_AB R108, RZ, R108 ;  /* 0x0000006cff6c723e */ /* 0x000fe400000000ff */
[C---:B------:R-:W-:Y:S01]  /*92b0*/  ISETP.GT.AND P2, PT, R0.reuse, 0x8, P1 ;  /* 0x000000080000780c */ /* 0x040fe20000f44270 */
[----:B------:R-:W-:Y:S01]  /*92c0*/  @P3 STG.E.U16 desc[UR36][R6.64+0x142], R107 ;  /* 0x0001426b06003986 */ /* 0x000fe2000c101524 */
[----:B------:R-:W-:Y:S02]  /*92d0*/  ISETP.GT.AND P1, PT, R3, 0xb0, PT ;  /* 0x000000b00300780c */ /* 0x000fe40003f24270 */
[----:B------:R-:W-:Y:S01]  /*92e0*/  F2FP.F16.F32.PACK_AB R109, RZ, R109 ;  /* 0x0000006dff6d723e */ /* 0x000fe200000000ff */
[----:B------:R-:W-:Y:S01]  /*92f0*/  @P4 STG.E.U16 desc[UR36][R4.64+0x150], R108 ;  /* 0x0001506c04004986 */ /* 0x000fe2000c101524 */
[----:B------:R-:W-:-:S02]  /*9300*/  ISETP.GT.AND P3, PT, R0, 0x8, P0 ;  /* 0x000000080000780c */ /* 0x000fc40000764270 */
[----:B------:R-:W-:Y:S01]  /*9310*/  ISETP.GT.AND P0, PT, R3, 0xb1, PT ;  /* 0x000000b10300780c */ /* 0x000fe20003f04270 */
[----:B------:R-:W-:Y:S01]  /*9320*/  @P5 STG.E.U16 desc[UR36][R4.64+0x152], R109 ;  /* 0x0001526d04005986 */ /* 0x000fe2000c101524 */
[C---:B------:R-:W-:Y:S02]  /*9330*/  ISETP.GT.AND P4, PT, R0.reuse, RZ, P1 ;  /* 0x000000ff0000720c */ /* 0x040fe40000f84270 */
[----:B------:R-:W-:Y:S02]  /*9340*/  F2FP.F16.F32.PACK_AB R110, RZ, R110 ;  /* 0x0000006eff6e723e */ /* 0x000fe400000000ff */
[----:B------:R-:W-:Y:S02]  /*9350*/  ISETP.GT.AND P5, PT, R0, RZ, P0 ;  /* 0x000000ff0000720c */ /* 0x000fe400007a4270 */
[----:B------:R-:W-:Y:S01]  /*9360*/  F2FP.F16.F32.PACK_AB R111, RZ, R111 ;  /* 0x0000006fff6f723e */ /* 0x000fe200000000ff */
[----:B------:R-:W-:Y:S01]  /*9370*/  @P2 STG.E.U16 desc[UR36][R6.64+0x150], R110 ;  /* 0x0001506e06002986 */ /* 0x000fe2000c101524 */
[----:B------:R-:W-:-:S02]  /*9380*/  F2FP.F16.F32.PACK_AB R112, RZ, R112 ;  /* 0x00000070ff70723e */ /* 0x000fc400000000ff */
[C---:B------:R-:W-:Y:S01]  /*9390*/  ISETP.GT.AND P2, PT, R0.reuse, 0x8, P1 ;  /* 0x000000080000780c */ /* 0x040fe20000f44270 */
[----:B------:R-:W-:Y:S01]  /*93a0*/  @P3 STG.E.U16 desc[UR36][R6.64+0x152], R111 ;  /* 0x0001526f06003986 */ /* 0x000fe2000c101524 */
[C---:B------:R-:W-:Y:S02]  /*93b0*/  ISETP.GT.AND P1, PT, R3.reuse, 0xb8, PT ;  /* 0x000000b80300780c */ /* 0x040fe40003f24270 */
[----:B------:R-:W-:Y:S01]  /*93c0*/  F2FP.F16.F32.PACK_AB R113, RZ, R113 ;  /* 0x00000071ff71723e */ /* 0x000fe200000000ff */
[----:B------:R-:W-:Y:S01]  /*93d0*/  @P4 STG.E.U16 desc[UR36][R4.64+0x160], R112 ;  /* 0x0001607004004986 */ /* 0x000fe2000c101524 */
[C---:B------:R-:W-:Y:S02]  /*93e0*/  ISETP.GT.AND P3, PT, R0.reuse, 0x8, P0 ;  /* 0x000000080000780c */ /* 0x040fe40000764270 */
[----:B------:R-:W-:Y:S01]  /*93f0*/  ISETP.GT.AND P0, PT, R3, 0xb9, PT ;  /* 0x000000b90300780c */ /* 0x000fe20003f04270 */
[----:B------:R-:W-:Y:S01]  /*9400*/  @P5 STG.E.U16 desc[UR36][R4.64+0x162], R113 ;  /* 0x0001627104005986 */ /* 0x000fe2000c101524 */
[----:B------:R-:W-:-:S02]  /*9410*/  ISETP.GT.AND P4, PT, R0, RZ, P1 ;  /* 0x000000ff0000720c */ /* 0x000fc40000f84270 */
[----:B------:R-:W-:Y:S02]  /*9420*/  F2FP.F16.F32.PACK_AB R114, RZ, R114 ;  /* 0x00000072ff72723e */ /* 0x000fe400000000ff */
[C---:B------:R-:W-:Y:S02]  /*9430*/  ISETP.GT.AND P5, PT, R0.reuse, RZ, P0 ;  /* 0x000000ff0000720c */ /* 0x040fe400007a4270 */
[----:B------:R-:W-:Y:S01]  /*9440*/  F2FP.F16.F32.PACK_AB R115, RZ, R115 ;  /* 0x00000073ff73723e */ /* 0x000fe200000000ff */
[----:B------:R-:W-:Y:S01]  /*9450*/  @P2 STG.E.U16 desc[UR36][R6.64+0x160], R114 ;  /* 0x0001607206002986 */ /* 0x000fe2000c101524 */
[----:B------:R-:W-:Y:S02]  /*9460*/  F2FP.F16.F32.PACK_AB R116, RZ, R116 ;  /* 0x00000074ff74723e */ /* 0x000fe400000000ff */
        /* <DEDUP_REMOVED lines=65> */
[----:B------:R-:W-:Y:S02]  /*9880*/  ISETP.GT.AND P5, PT, R0, RZ, P0 ;  /* 0x000000ff0000720c */ /* 0x000fe400007a4270 */
[----:B------:R-:W-:Y:S02]  /*9890*/  F2FP.F16.F32.PACK_AB R134, RZ, R134 ;  /* 0x00000086ff86723e */ /* 0x000fe400000000ff */
[----:B------:R-:W-:Y:S02]  /*98a0*/  F2FP.F16.F32.PACK_AB R135, RZ, R135 ;  /* 0x00000087ff87723e */ /* 0x000fe400000000ff */
[----:B------:R-:W-:Y:S01]  /*98b0*/  F2FP.F16.F32.PACK_AB R136, RZ, R136 ;  /* 0x00000088ff88723e */ /* 0x000fe200000000ff */
[----:B------:R-:W-:Y:S01]  /*98c0*/  @P2 STG.E.U16 desc[UR36][R6.64+0x1b0], R134 ;  /* 0x0001b08606002986 */ /* 0x000fe2000c101524 */
[----:B------:R-:W-:-:S02]  /*98d0*/  F2FP.F16.F32.PACK_AB R137, RZ, R137 ;  /* 0x00000089ff89723e */ /* 0x000fc400000000ff */
[C---:B------:R-:W-:Y:S01]  /*98e0*/  ISETP.GT.AND P1, PT, R0.reuse, 0x8, P1 ;  /* 0x000000080000780c */ /* 0x040fe20000f24270 */
[----:B------:R-:W-:Y:S01]  /*98f0*/  @P3 STG.E.U16 desc[UR36][R6.64+0x1b2], R135 ;  /* 0x0001b28706003986 */ /* 0x000fe2000c101524 */
[C---:B------:R-:W-:Y:S02]  /*9900*/  ISETP.GT.AND P2, PT, R0.reuse, 0x8, P0 ;  /* 0x000000080000780c */ /* 0x040fe40000744270 */
[C---:B------:R-:W-:Y:S01]  /*9910*/  ISETP.GT.AND P0, PT, R3.reuse, 0xe9, PT ;  /* 0x000000e90300780c */ /* 0x040fe20003f04270 */
[----:B------:R-:W-:Y:S01]  /*9920*/  @P4 STG.E.U16 desc[UR36][R4.64+0x1c0], R136 ;  /* 0x0001c08804004986 */ /* 0x000fe2000c101524 */
[----:B------:R-:W-:Y:S02]  /*9930*/  ISETP.GT.AND P4, PT, R3, 0xe8, PT ;  /* 0x000000e80300780c */ /* 0x000fe40003f84270 */
[----:B------:R-:W-:Y:S01]  /*9940*/  F2FP.F16.F32.PACK_AB R138, RZ, R138 ;  /* 0x0000008aff8a723e */ /* 0x000fe200000000ff */
[----:B------:R-:W-:Y:S01]  /*9950*/  @P5 STG.E.U16 desc[UR36][R4.64+0x1c2], R137 ;  /* 0x0001c28904005986 */ /* 0x000fe2000c101524 */
[----:B------:R-:W-:-:S02]  /*9960*/  ISETP.GT.AND P5, PT, R0, RZ, P4 ;  /* 0x000000ff0000720c */ /* 0x000fc400027a4270 */
[----:B------:R-:W-:Y:S01]  /*9970*/  F2FP.F16.F32.PACK_AB R139, RZ, R139 ;  /* 0x0000008bff8b723e */ /* 0x000fe200000000ff */
[----:B------:R-:W-:Y:S01]  /*9980*/  @P1 STG.E.U16 desc[UR36][R6.64+0x1c0], R138 ;  /* 0x0001c08a06001986 */ /* 0x000fe2000c101524 */
[----:B------:R-:W-:Y:S02]  /*9990*/  F2FP.F16.F32.PACK_AB R140, RZ, R140 ;  /* 0x0000008cff8c723e */ /* 0x000fe400000000ff */
[C---:B------:R-:W-:Y:S01]  /*99a0*/  ISETP.GT.AND P3, PT, R0.reuse, RZ, P0 ;  /* 0x000000ff0000720c */ /* 0x040fe20000764270 */
[----:B------:R-:W-:Y:S01]  /*99b0*/  @P2 STG.E.U16 desc[UR36][R6.64+0x1c2], R139 ;  /* 0x0001c28b06002986 */ /* 0x000fe2000c101524 */
[C---:B------:R-:W-:Y:S02]  /*99c0*/  ISETP.GT.AND P4, PT, R0.reuse, 0x8, P4 ;  /* 0x000000080000780c */ /* 0x040fe40002784270 */
[----:B------:R-:W-:Y:S02]  /*99d0*/  F2FP.F16.F32.PACK_AB R141, RZ, R141 ;  /* 0x0000008dff8d723e */ /* 0x000fe400000000ff */
[----:B------:R-:W-:Y:S01]  /*99e0*/  F2FP.F16.F32.PACK_AB R142, RZ, R142 ;  /* 0x0000008eff8e723e */ /* 0x000fe200000000ff */
[----:B------:R-:W-:Y:S01]  /*99f0*/  @P5 STG.E.U16 desc[UR36][R4.64+0x1d0], R140 ;  /* 0x0001d08c04005986 */ /* 0x000fe2000c101524 */
[----:B------:R-:W-:-:S02]  /*9a00*/  ISETP.GT.AND P5, PT, R0, 0x8, P0 ;  /* 0x000000080000780c */ /* 0x000fc400007a4270 */
[----:B------:R-:W-:Y:S02]  /*9a10*/  F2FP.F16.F32.PACK_AB R143, RZ, R143 ;  /* 0x0000008fff8f723e */ /* 0x000fe400000000ff */
[C---:B------:R-:W-:Y:S01]  /*9a20*/  ISETP.GT.AND P0, PT, R3.reuse, 0xf1, PT ;  /* 0x000000f10300780c */ /* 0x040fe20003f04270 */
[----:B------:R-:W-:Y:S01]  /*9a30*/  @P3 STG.E.U16 desc[UR36][R4.64+0x1d2], R141 ;  /* 0x0001d28d04003986 */ /* 0x000fe2000c101524 */
[----:B------:R-:W-:Y:S02]  /*9a40*/  ISETP.GT.AND P3, PT, R3, 0xf0, PT ;  /* 0x000000f00300780c */ /* 0x000fe40003f64270 */
[----:B------:R-:W-:Y:S01]  /*9a50*/  F2FP.F16.F32.PACK_AB R144, RZ, R144 ;  /* 0x00000090ff90723e */ /* 0x000fe200000000ff */
[----:B------:R-:W-:Y:S01]  /*9a60*/  @P4 STG.E.U16 desc[UR36][R6.64+0x1d0], R142 ;  /* 0x0001d08e06004986 */ /* 0x000fe2000c101524 */
[C---:B------:R-:W-:Y:S02]  /*9a70*/  ISETP.GT.AND P4, PT, R0.reuse, RZ, P3 ;  /* 0x000000ff0000720c */ /* 0x040fe40001f84270 */
[----:B------:R-:W-:Y:S01]  /*9a80*/  F2FP.F16.F32.PACK_AB R145, RZ, R145 ;  /* 0x00000091ff91723e */ /* 0x000fe200000000ff */
[----:B------:R-:W-:Y:S01]  /*9a90*/  @P5 STG.E.U16 desc[UR36][R6.64+0x1d2], R143 ;  /* 0x0001d28f06005986 */ /* 0x000fe2000c101524 */
[----:B------:R-:W-:-:S02]  /*9aa0*/  ISETP.GT.AND P5, PT, R0, RZ, P0 ;  /* 0x000000ff0000720c */ /* 0x000fc400007a4270 */
[C---:B------:R-:W-:Y:S02]  /*9ab0*/  ISETP.GT.AND P2, PT, R3.reuse, 0xf8, PT ;  /* 0x000000f80300780c */ /* 0x040fe40003f44270 */
[----:B------:R-:W-:Y:S02]  /*9ac0*/  ISETP.GT.AND P1, PT, R3, 0xf9, PT ;  /* 0x000000f90300780c */ /* 0x000fe40003f24270 */
[C---:B------:R-:W-:Y:S02]  /*9ad0*/  ISETP.GT.AND P3, PT, R0.reuse, 0x8, P3 ;  /* 0x000000080000780c */ /* 0x040fe40001f64270 */
[C---:B------:R-:W-:Y:S01]  /*9ae0*/  ISETP.GT.AND P0, PT, R0.reuse, 0x8, P0 ;  /* 0x000000080000780c */ /* 0x040fe20000704270 */
[----:B------:R-:W-:Y:S01]  /*9af0*/  @P4 STG.E.U16 desc[UR36][R4.64+0x1e0], R144 ;  /* 0x0001e09004004986 */ /* 0x000fe2000c101524 */
[C---:B------:R-:W-:Y:S02]  /*9b00*/  ISETP.GT.AND P4, PT, R0.reuse, RZ, P1 ;  /* 0x000000ff0000720c */ /* 0x040fe40000f84270 */
[----:B------:R-:W-:Y:S01]  /*9b10*/  F2FP.F16.F32.PACK_AB R146, RZ, R146 ;  /* 0x00000092ff92723e */ /* 0x000fe200000000ff */
[----:B------:R-:W-:Y:S01]  /*9b20*/  @P5 STG.E.U16 desc[UR36][R4.64+0x1e2], R145 ;  /* 0x0001e29104005986 */ /* 0x000fe2000c101524 */
[----:B------:R-:W-:-:S02]  /*9b30*/  ISETP.GT.AND P5, PT, R0, RZ, P2 ;  /* 0x000000ff0000720c */ /* 0x000fc400017a4270 */
[C---:B------:R-:W-:Y:S02]  /*9b40*/  ISETP.GT.AND P2, PT, R0.reuse, 0x8, P2 ;  /* 0x000000080000780c */ /* 0x040fe40001744270 */
[----:B------:R-:W-:Y:S01]  /*9b50*/  F2FP.F16.F32.PACK_AB R147, RZ, R147 ;  /* 0x00000093ff93723e */ /* 0x000fe200000000ff */
[----:B------:R-:W-:Y:S01]  /*9b60*/  @P3 STG.E.U16 desc[UR36][R6.64+0x1e0], R146 ;  /* 0x0001e09206003986 */ /* 0x000fe2000c101524 */
[----:B------:R-:W-:Y:S02]  /*9b70*/  ISETP.GT.AND P1, PT, R0, 0x8, P1 ;  /* 0x000000080000780c */ /* 0x000fe40000f24270 */
[----:B------:R-:W-:Y:S01]  /*9b80*/  F2FP.F16.F32.PACK_AB R148, RZ, R148 ;  /* 0x00000094ff94723e */ /* 0x000fe200000000ff */
[----:B------:R-:W-:Y:S01]  /*9b90*/  @P0 STG.E.U16 desc[UR36][R6.64+0x1e2], R147 ;  /* 0x0001e29306000986 */ /* 0x000fe2000c101524 */
[----:B------:R-:W-:Y:S02]  /*9ba0*/  F2FP.F16.F32.PACK_AB R149, RZ, R149 ;  /* 0x00000095ff95723e */ /* 0x000fe400000000ff */
[----:B------:R-:W-:Y:S01]  /*9bb0*/  F2FP.F16.F32.PACK_AB R150, RZ, R150 ;  /* 0x00000096ff96723e */ /* 0x000fe200000000ff */
[----:B------:R-:W-:Y:S01]  /*9bc0*/  @P5 STG.E.U16 desc[UR36][R4.64+0x1f0], R148 ;  /* 0x0001f09404005986 */ /* 0x000fe2000c101524 */
[----:B------:R-:W-:-:S03]  /*9bd0*/  F2FP.F16.F32.PACK_AB R151, RZ, R151 ;  /* 0x00000097ff97723e */ /* 0x000fc600000000ff */
[----:B------:R0:W-:Y:S02]  /*9be0*/  @P4 STG.E.U16 desc[UR36][R4.64+0x1f2], R149 ;  /* 0x0001f29504004986 */ /* 0x0001e4000c101524 */
[----:B0-----:R-:W-:Y:S02]  /*9bf0*/  @P2 IMAD.MOV.U32 R4, RZ, RZ, R6 ;  /* 0x000000ffff042224 */ /* 0x001fe400078e0006 */
[----:B------:R-:W-:-:S05]  /*9c00*/  @P2 IMAD.MOV.U32 R5, RZ, RZ, R7 ;  /* 0x000000ffff052224 */ /* 0x000fca00078e0007 */
[----:B------:R0:W-:Y:S04]  /*9c10*/  @P2 STG.E.U16 desc[UR36][R4.64+0x1f0], R150 ;  /* 0x0001f09604002986 */ /* 0x0001e8000c101524 */
[----:B------:R0:W-:Y:S02]  /*9c20*/  @P1 STG.E.U16 desc[UR36][R6.64+0x1f2], R151 ;  /* 0x0001f29706001986 */ /* 0x0001e4000c101524 */
.L_x_288:
[----:B------:R-:W-:Y:S05]  /*9c30*/  BSYNC B0 ;  /* 0x0000000000007941 */ /* 0x000fea0003800000 */
.L_x_34:
[----:B------:R-:W-:Y:S01]  /*9c40*/  ULDC UR4, c[0x0][0xc] ;  /* 0x0000030000047ab9 */ /* 0x000fe20000000800 */
[----:B------:R-:W-:Y:S01]  /*9c50*/  ULDC UR5, c[0x0][0x10] ;  /* 0x0000040000057ab9 */ /* 0x000fe20000000800 */
[----:B0-----:R-:W0:Y:S01]  /*9c60*/  LDC R3, c[0x0][0x14] ;  /* 0x00000500ff037b82 */ /* 0x001e220000000800 */
[----:B------:R-:W-:Y:S01]  /*9c70*/  UIMAD.WIDE.U32 UR4, UR4, UR5, URZ ;  /* 0x00000005040472a5 */ /* 0x000fe2000f8e003f */
[----:B------:R-:W-:Y:S01]  /*9c80*/  PRMT R0, RZ, 0x7610, R0 ;  /* 0x00007610ff007816 */ /* 0x000fe20000000000 */
[----:B------:R-:W-:Y:S02]  /*9c90*/  IMAD.MOV.U32 R153, RZ, RZ, -0x1 ;  /* 0xffffffffff997424 */ /* 0x000fe400078e00ff */
[----:B------:R-:W-:Y:S02]  /*9ca0*/  IMAD.MOV.U32 R23, RZ, RZ, -0x1 ;  /* 0xffffffffff177424 */ /* 0x000fe400078e00ff */
[----:B0-----:R-:W-:-:S04]  /*9cb0*/  IMAD.WIDE.U32 R16, R3, UR4, R16 ;  /* 0x0000000403107c25 */ /* 0x001fc8000f8e0010 */
[----:B------:R-:W-:Y:S01]  /*9cc0*/  IMAD R3, R3, UR5, RZ ;  /* 0x0000000503037c24 */ /* 0x000fe2000f8e02ff */
[----:B------:R-:W-:Y:S02]  /*9cd0*/  ULDC.64 UR4, c[0x0][0x650] ;  /* 0x0001940000047ab9 */ /* 0x000fe40000000a00 */
[----:B------:R-:W-:Y:S01]  /*9ce0*/  ISETP.GE.U32.AND P0, PT, R16, UR4, PT ;  /* 0x0000000410007c0c */ /* 0x000fe2000bf06070 */
[----:B------:R-:W-:-:S05]  /*9cf0*/  IMAD.IADD R17, R17, 0x1, R3 ;  /* 0x0000000111117824 */ /* 0x000fca00078e0203 */
[----:B------:R-:W-:-:S13]  /*9d00*/  ISETP.GE.U32.AND.EX P0, PT, R17, UR5, PT, P0 ;  /* 0x0000000511007c0c */ /* 0x000fda000bf06100 */
[----:B------:R-:W-:Y:S05]  /*9d10*/  @P0 BRA `(.L_x_289) ;  /* 0x0000000400640947 */ /* 0x000fea0003800000 */
[----:B------:R-:W0:Y:S01]  /*9d20*/  S2R R12, SR_CTAID.X ;  /* 0x00000000000c7919 */ /* 0x000e220000002500 */
[----:B------:R-:W0:Y:S01]  /*9d30*/  LDC.64 R10, c[0x0][0x628] ;  /* 0x00018a00ff0a7b82 */ /* 0x000e220000000a00 */
[----:B------:R-:W-:Y:S01]  /*9d40*/  ULDC UR4, c[0x0][0x150] ;  /* 0x0000540000047ab9 */ /* 0x000fe20000000800 */
[----:B-1234-:R-:W-:Y:S01]  /*9d50*/  IMAD.MOV.U32 R8, RZ, RZ, R16 ;  /* 0x000000ffff087224 */ /* 0x01efe200078e0010 */
[----:B-----5:R-:W1:Y:S01]  /*9d60*/  S2R R24, SR_CTAID.Y ;  /* 0x0000000000187919 */ /* 0x020e620000002600 */
[----:B------:R-:W-:-:S04]  /*9d70*/  IMAD.MOV.U32 R9, RZ, RZ, R17 ;  /* 0x000000ffff097224 */ /* 0x000fc800078e0011 */
[----:B------:R-:W2:Y:S08]  /*9d80*/  LDC R21, c[0x0][0x144] ;  /* 0x00005100ff157b82 */ /* 0x000eb00000000800 */
[----:B------:R-:W3:Y:S08]  /*9d90*/  LDC R0, c[0x0][0x630] ;  /* 0x00018c00ff007b82 */ /* 0x000ef00000000800 */
[----:B------:R-:W4:Y:S01]  /*9da0*/  LDC.64 R14, c[0x0][0x620] ;  /* 0x00018800ff0e7b82 */ /* 0x000f220000000a00 */
[----:B0-----:R-:W-:-:S04]  /*9db0*/  ISETP.NE.U32.AND P0, PT, R10, RZ, PT ;  /* 0x000000ff0a00720c */ /* 0x001fc80003f05070 */
[----:B------:R-:W-:Y:S02]  /*9dc0*/  ISETP.NE.AND.EX P0, PT, R11, RZ, PT, P0 ;  /* 0x000000ff0b00720c */ /* 0x000fe40003f05300 */
[----:B------:R-:W-:-:S05]  /*9dd0*/  I2FP.F32.U32 R3, R12 ;  /* 0x0000000c00037245 */ /* 0x000fca0000201000 */
[----:B------:R-:W-:-:S04]  /*9de0*/  FMUL R3, R3, UR4 ;  /* 0x0000000403037c20 */ /* 0x000fc80008400000 */
[----:B------:R0:W0:Y:S02]  /*9df0*/  F2I.U32.TRUNC.NTZ R20, R3 ;  /* 0x0000000300147305 */ /* 0x000024000020f000 */
[----:B-123--:R-:W-:Y:S05]  /*9e00*/  @!P0 BRA `(.L_x_290) ;  /* 0x0000000000288947 */ /* 0x00efea0003800000 */
[----:B0-----:R-:W0:Y:S02]  /*9e10*/  LDC R3, c[0x0][0x634] ;  /* 0x00018d00ff037b82 */ /* 0x001e240000000800 */
        /* <DEDUP_REMOVED lines=9> */
.L_x_290:
[----:B------:R-:W1:Y:S01]  /*9eb0*/  LDC.64 R28, c[0x0][0x640] ;  /* 0x00019000ff1c7b82 */ /* 0x000e620000000a00 */
[-CC-:B------:R-:W-:Y:S01]  /*9ec0*/  SHF.R.U64 R23, R8, R0.reuse, R9.reuse ;  /* 0x0000000008177219 */ /* 0x180fe20000001209 */
[----:B0-----:R-:W-:Y:S01]  /*9ed0*/  IMAD.MOV R20, RZ, RZ, -R20 ;  /* 0x000000ffff147224 */ /* 0x001fe200078e0a14 */
[----:B------:R-:W-:Y:S01]  /*9ee0*/  SHF.R.U32.HI R0, RZ, R0, R9 ;  /* 0x00000000ff007219 */ /* 0x000fe20000011609 */
[----:B------:R-:W-:Y:S01]  /*9ef0*/  ULDC UR4, c[0x0][0x154] ;  /* 0x0000550000047ab9 */ /* 0x000fe20000000800 */
[----:B------:R-:W-:Y:S01]  /*9f00*/  IADD3 R3, P0, RZ, -R23, RZ ;  /* 0x80000017ff037210 */ /* 0x000fe20007f1e0ff */
[----:B------:R-:W-:Y:S02]  /*9f10*/  IMAD R21, R21, R20, R12 ;  /* 0x0000001415157224 */ /* 0x000fe400078e020c */
[----:B------:R-:W0:Y:S01]  /*9f20*/  LDC R6, c[0x0][0x618] ;  /* 0x00018600ff067b82 */ /* 0x000e220000000800 */
[----:B------:R-:W-:Y:S02]  /*9f30*/  IMAD.MOV.U32 R7, RZ, RZ, 0x1 ;  /* 0x00000001ff077424 */ /* 0x000fe400078e00ff */
[----:B------:R-:W-:-:S04]  /*9f40*/  IMAD.X R5, RZ, RZ, ~R0, P0 ;  /* 0x000000ffff057224 */ /* 0x000fc800000e0e00 */
[-C--:B----4-:R-:W-:Y:S01]  /*9f50*/  IMAD R0, R5, R14.reuse, RZ ;  /* 0x0000000e05007224 */ /* 0x090fe200078e02ff */
[----:B------:R-:W2:Y:S01]  /*9f60*/  LDC R8, c[0x0][0x608] ;  /* 0x00018200ff087b82 */ /* 0x000ea20000000800 */
[----:B------:R-:W-:-:S04]  /*9f70*/  IMAD.WIDE.U32 R4, R3, R14, R16 ;  /* 0x0000000e03047225 */ /* 0x000fc800078e0010 */
[----:B------:R-:W-:Y:S01]  /*9f80*/  IMAD R3, R3, R15, R0 ;  /* 0x0000000f03037224 */ /* 0x000fe200078e0200 */
[----:B------:R-:W-:Y:S02]  /*9f90*/  I2FP.F32.U32 R0, R24 ;  /* 0x0000001800007245 */ /* 0x000fe40000201000 */
[----:B------:R-:W3:Y:S01]  /*9fa0*/  LDC R26, c[0x0][0x658] ;  /* 0x00019600ff1a7b82 */ /* 0x000ee20000000800 */
[----:B------:R-:W-:Y:S01]  /*9fb0*/  IMAD.IADD R3, R5, 0x1, R3 ;  /* 0x0000000105037824 */ /* 0x000fe200078e0203 */
[----:B-1----:R-:W-:Y:S01]  /*9fc0*/  ISETP.NE.U32.AND P0, PT, R28, RZ, PT ;  /* 0x000000ff1c00720c */ /* 0x002fe20003f05070 */
[----:B------:R-:W-:Y:S01]  /*9fd0*/  FMUL R0, R0, UR4 ;  /* 0x0000000400007c20 */ /* 0x000fe20008400000 */
[----:B------:R-:W-:Y:S02]  /*9fe0*/  IMAD.MOV.U32 R5, RZ, RZ, -0x1 ;  /* 0xffffffffff057424 */ /* 0x000fe400078e00ff */
[----:B------:R-:W-:Y:S01]  /*9ff0*/  ISETP.NE.AND.EX P0, PT, R29, RZ, PT, P0 ;  /* 0x000000ff1d00720c */ /* 0x000fe20003f05300 */
[----:B------:R1:W4:Y:S01]  /*a000*/  F2I.U32.TRUNC.NTZ R13, R0 ;  /* 0x00000000000d7305 */ /* 0x000322000020f000 */
[----:B------:R-:W1:Y:S01]  /*a010*/  LDC R15, c[0x0][0x148] ;  /* 0x00005200ff0f7b82 */ /* 0x000e620000000800 */
[----:B0-----:R-:W-:-:S02]  /*a020*/  SHF.R.U64 R12, R4, R6, R3 ;  /* 0x00000006040c7219 */ /* 0x001fc40000001203 */
[----:B------:R-:W-:-:S05]  /*a030*/  SHF.R.U32.HI R3, RZ, R6, R3 ;  /* 0x00000006ff037219 */ /* 0x000fca0000011603 */
[----:B------:R-:W0:Y:S01]  /*a040*/  LDC R20, c[0x0][0x600] ;  /* 0x00018000ff147b82 */ /* 0x000e220000000800 */
[-CC-:B--2---:R-:W-:Y:S02]  /*a050*/  SHF.R.U64 R10, R12, R8.reuse, R3.reuse ;  /* 0x000000080c0a7219 */ /* 0x184fe40000001203 */
[----:B------:R-:W-:-:S05]  /*a060*/  SHF.R.U32.HI R3, RZ, R8, R3 ;  /* 0x00000008ff037219 */ /* 0x000fca0000011603 */
[----:B------:R-:W2:Y:S01]  /*a070*/  LDC R27, c[0x0][0x648] ;  /* 0x00019200ff1b7b82 */ /* 0x000ea20000000800 */
[-C--:B---3--:R-:W-:Y:S02]  /*a080*/  SHF.L.U32 R4, R5, R26.reuse, RZ ;  /* 0x0000001a05047219 */ /* 0x088fe400000006ff */
[--C-:B------:R-:W-:Y:S02]  /*a090*/  SHF.R.U64 R14, R10, R26, R3.reuse ;  /* 0x0000001a0a0e7219 */ /* 0x100fe40000001203 */
[----:B------:R-:W-:Y:S02]  /*a0a0*/  LOP3.LUT R25, RZ, R4, RZ, 0x33, !PT ;  /* 0x00000004ff197212 */ /* 0x000fe400078e33ff */
[-C--:B------:R-:W-:Y:S01]  /*a0b0*/  SHF.R.U32.HI R5, RZ, R26.reuse, R3 ;  /* 0x0000001aff057219 */ /* 0x080fe20000011603 */
[----:B------:R-:W3:Y:S01]  /*a0c0*/  LDC R30, c[0x0][0x638] ;  /* 0x00018e00ff1e7b82 */ /* 0x000ee20000000800 */
[----:B------:R-:W-:Y:S01]  /*a0d0*/  SHF.L.U32 R154, R7, R26, RZ ;  /* 0x0000001a079a7219 */ /* 0x000fe200000006ff */
[----:B------:R-:W-:-:S06]  /*a0e0*/  IMAD.MOV.U32 R4, RZ, RZ, R14 ;  /* 0x000000ffff047224 */ /* 0x000fcc00078e000e */
[----:B------:R-:W0:Y:S01]  /*a0f0*/  LDC R31, c[0x0][0x610] ;  /* 0x00018400ff1f7b82 */ /* 0x000e220000000800 */
[----:B----4-:R-:W-:Y:S05]  /*a100*/  @!P0 BRA `(.L_x_291) ;  /* 0x0000000000288947 */ /* 0x010fea0003800000 */
        /* <DEDUP_REMOVED lines=10> */
.L_x_291:
[----:B------:R-:W-:Y:S01]  /*a1b0*/  ISETP.NE.AND P0, PT, R2, 0x1, PT ;  /* 0x000000010200780c */ /* 0x000fe20003f05270 */
[----:B0-----:R-:W-:Y:S01]  /*a1c0*/  VIADD R7, R20, 0xffffffff ;  /* 0xffffffff14077836 */ /* 0x001fe20000000000 */
[----:B-12---:R-:W-:Y:S01]  /*a1d0*/  SHF.R.U64 R0, R4, R27, R5 ;  /* 0x0000001b04007219 */ /* 0x006fe20000001205 */
[----:B------:R-:W-:Y:S01]  /*a1e0*/  IMAD.MOV R13, RZ, RZ, -R13 ;  /* 0x000000ffff0d7224 */ /* 0x000fe200078e0a0d */
[----:B------:R-:W-:Y:S01]  /*a1f0*/  LOP3.LUT R5, R10, R25, RZ, 0xc0, !PT ;  /* 0x000000190a057212 */ /* 0x000fe200078ec0ff */
[----:B------:R-:W-:Y:S02]  /*a200*/  IMAD.MOV.U32 R4, RZ, RZ, 0x1 ;  /* 0x00000001ff047424 */ /* 0x000fe400078e00ff */
[----:B------:R-:W-:Y:S02]  /*a210*/  IMAD.MOV R3, RZ, RZ, -R0 ;  /* 0x000000ffff037224 */ /* 0x000fe400078e0a00 */
[----:B------:R-:W-:Y:S01]  /*a220*/  IMAD R154, R154, R0, R5 ;  /* 0x000000009a9a7224 */ /* 0x000fe200078e0205 */
[----:B------:R-:W-:Y:S01]  /*a230*/  LOP3.LUT R5, R12, R7, RZ, 0xc0, !PT ;  /* 0x000000070c057212 */ /* 0x000fe200078ec0ff */
[----:B---3--:R-:W-:-:S02]  /*a240*/  IMAD R0, R3, R30, R14 ;  /* 0x0000001e03007224 */ /* 0x008fc400078e020e */
[----:B------:R-:W-:Y:S02]  /*a250*/  @P0 IMAD R21, R15, R13, R24 ;  /* 0x0000000d0f150224 */ /* 0x000fe400078e0218 */
[----:B------:R-:W-:Y:S01]  /*a260*/  IMAD R3, R0, R20, R5 ;  /* 0x0000001400037224 */ /* 0x000fe200078e0205 */
[----:B------:R-:W-:Y:S01]  /*a270*/  PRMT R0, R4, 0x7610, R0 ;  /* 0x0000761004007816 */ /* 0x000fe20000000000 */
[----:B------:R-:W-:-:S05]  /*a280*/  IMAD R154, R154, R31, R21 ;  /* 0x0000001f9a9a7224 */ /* 0x000fca00078e0215 */
[----:B------:R-:W-:Y:S02]  /*a290*/  SEL R153, R3, R154, !P0 ;  /* 0x0000009a03997207 */ /* 0x000fe40004000000 */
[----:B------:R-:W-:-:S07]  /*a2a0*/  SEL R154, R154, R3, !P0 ;  /* 0x000000039a9a7207 */ /* 0x000fce0004000000 */
.L_x_289:
[----:B------:R-:W-:-:S13]  /*a2b0*/  LOP3.LUT P0, RZ, R0, 0xff, RZ, 0xc0, !PT ;  /* 0x000000ff00ff7812 */ /* 0x000fda000780c0ff */
[----:B------:R-:W-:Y:S05]  /*a2c0*/  @P0 BRA `(.L_x_292) ;  /* 0xffffff6c00c40947 */ /* 0x000fea000383ffff */
[----:B------:R-:W-:Y:S05]  /*a2d0*/  EXIT ;  /* 0x000000000000794d */ /* 0x000fea0003800000 */
.L_x_7:
[----:B0-----:R-:W-:Y:S01]  /*a2e0*/  ULDC.64 UR4, c[0x0][0x650] ;  /* 0x0001940000047ab9 */ /* 0x001fe20000000a00 */
        /* <DEDUP_REMOVED lines=25> */
.L_x_294:
[----:B------:R-:W0:Y:S01]  /*a480*/  LDC.64 R28, c[0x0][0x640] ;  /* 0x00019000ff1c7b82 */ /* 0x000e220000000a00 */
[-CC-:B------:R-:W-:Y:S01]  /*a490*/  SHF.R.U64 R22, R12, R6.reuse, R13.reuse ;  /* 0x000000060c167219 */ /* 0x180fe2000000120d */
[----:B------:R-:W-:Y:S01]  /*a4a0*/  IMAD.MOV.U32 R30, RZ, RZ, 0x1 ;  /* 0x00000001ff1e7424 */ /* 0x000fe200078e00ff */
[----:B------:R-:W-:Y:S02]  /*a4b0*/  SHF.R.U32.HI R6, RZ, R6, R13 ;  /* 0x00000006ff067219 */ /* 0x000fe4000001160d */
        /* <DEDUP_REMOVED lines=8> */
[----:B------:R-:W-:Y:S01]  /*a540*/  IMAD.IADD R9, R9, 0x1, R11 ;  /* 0x0000000109097824 */ /* 0x000fe200078e020b */
[----:B0-----:R-:W-:-:S04]  /*a550*/  ISETP.NE.U32.AND P0, PT, R28, RZ, PT ;  /* 0x000000ff1c00720c */ /* 0x001fc80003f05070 */
[----:B------:R-:W-:Y:S02]  /*a560*/  ISETP.NE.AND.EX P0, PT, R29, RZ, PT, P0 ;  /* 0x000000ff1d00720c */ /* 0x000fe40003f05300 */
[----:B------:R-:W0:Y:S01]  /*a570*/  LDC R20, c[0x0][0x600] ;  /* 0x00018000ff147b82 */ /* 0x000e220000000800 */
[-CC-:B-1----:R-:W-:Y:S01]  /*a580*/  SHF.R.U64 R14, R8, R10.reuse, R9.reuse ;  /* 0x0000000a080e7219 */ /* 0x182fe20000001209 */
[----:B------:R-:W-:Y:S01]  /*a590*/  IMAD.MOV.U32 R8, RZ, RZ, -0x1 ;  /* 0xffffffffff087424 */ /* 0x000fe200078e00ff */
[----:B------:R-:W-:-:S05]  /*a5a0*/  SHF.R.U32.HI R9, RZ, R10, R9 ;  /* 0x0000000aff097219 */ /* 0x000fca0000011609 */
[----:B------:R-:W1:Y:S01]  /*a5b0*/  LDC R26, c[0x0][0x648] ;  /* 0x00019200ff1a7b82 */ /* 0x000e620000000800 */
[-CC-:B--2---:R-:W-:Y:S02]  /*a5c0*/  SHF.R.U64 R21, R14, R12.reuse, R9.reuse ;  /* 0x0000000c0e157219 */ /* 0x184fe40000001209 */
[----:B------:R-:W-:-:S05]  /*a5d0*/  SHF.R.U32.HI R6, RZ, R12, R9 ;  /* 0x0000000cff067219 */ /* 0x000fca0000011609 */
[----:B------:R-:W2:Y:S01]  /*a5e0*/  LDC R27, c[0x0][0x638] ;  /* 0x00018e00ff1b7b82 */ /* 0x000ea20000000800 */
[-C--:B---3--:R-:W-:Y:S02]  /*a5f0*/  SHF.L.U32 R8, R8, R25.reuse, RZ ;  /* 0x0000001908087219 */ /* 0x088fe400000006ff */
[-CC-:B------:R-:W-:Y:S02]  /*a600*/  SHF.R.U64 R23, R21, R25.reuse, R6.reuse ;  /* 0x0000001915177219 */ /* 0x180fe40000001206 */
[----:B------:R-:W-:Y:S02]  /*a610*/  LOP3.LUT R32, RZ, R8, RZ, 0x33, !PT ;  /* 0x00000008ff207212 */ /* 0x000fe400078e33ff */
[----:B------:R-:W-:Y:S01]  /*a620*/  SHF.R.U32.HI R9, RZ, R25, R6 ;  /* 0x00000019ff097219 */ /* 0x000fe20000011606 */
[----:B------:R-:W3:Y:S01]  /*a630*/  LDC R31, c[0x0][0x610] ;  /* 0x00018400ff1f7b82 */ /* 0x000ee20000000800 */
[----:B------:R-:W-:Y:S01]  /*a640*/  IMAD.MOV.U32 R8, RZ, RZ, R23 ;  /* 0x000000ffff087224 */ /* 0x000fe200078e0017 */
[----:B------:R-:W-:Y:S06]  /*a650*/  @!P0 BRA `(.L_x_295) ;  /* 0x0000000000288947 */ /* 0x000fec0003800000 */
        /* <DEDUP_REMOVED lines=10> */
.L_x_295:
[----:B------:R-:W-:Y:S02]  /*a700*/  ISETP.NE.AND P0, PT, R2, 0x1, PT ;  /* 0x000000010200780c */ /* 0x000fe40003f05270 */
[----:B-1----:R-:W-:Y:S01]  /*a710*/  SHF.R.U64 R6, R8, R26, R9 ;  /* 0x0000001a08067219 */ /* 0x002fe20000001209 */
[----:B0-----:R-:W-:Y:S01]  /*a720*/  VIADD R9, R20, 0xffffffff ;  /* 0xffffffff14097836 */ /* 0x001fe20000000000 */
[----:B------:R-:W-:Y:S02]  /*a730*/  SHF.L.U32 R30, R30, R25, RZ ;  /* 0x000000191e1e7219 */ /* 0x000fe400000006ff */
[----:B------:R-:W-:Y:S01]  /*a740*/  LOP3.LUT R5, R21, R32, RZ, 0xc0, !PT ;  /* 0x0000002015057212 */ /* 0x000fe200078ec0ff */
[----:B------:R-:W-:-:S04]  /*a750*/  IMAD.MOV R8, RZ, RZ, -R6 ;  /* 0x000000ffff087224 */ /* 0x000fc800078e0a06 */
[----:B------:R-:W-:Y:S01]  /*a760*/  IMAD R6, R30, R6, R5 ;  /* 0x000000061e067224 */ /* 0x000fe200078e0205 */
[----:B------:R-:W-:Y:S01]  /*a770*/  LOP3.LUT R5, R14, R9, RZ, 0xc0, !PT ;  /* 0x000000090e057212 */ /* 0x000fe200078ec0ff */
[----:B------:R-:W-:Y:S02]  /*a780*/  @P0 IMAD R3, R7, R24, R4 ;  /* 0x0000001807030224 */ /* 0x000fe400078e0204 */
[----:B--2---:R-:W-:Y:S02]  /*a790*/  IMAD R4, R8, R27, R23 ;  /* 0x0000001b08047224 */ /* 0x004fe400078e0217 */
[----:B---3--:R-:W-:Y:S02]  /*a7a0*/  IMAD R3, R6, R31, R3 ;  /* 0x0000001f06037224 */ /* 0x008fe400078e0203 */
[----:B------:R-:W-:Y:S02]  /*a7b0*/  IMAD R4, R4, R20, R5 ;  /* 0x0000001404047224 */ /* 0x000fe400078e0205 */
[----:B------:R-:W-:-:S02]  /*a7c0*/  IMAD.MOV.U32 R8, RZ, RZ, 0x1 ;  /* 0x00000001ff087424 */ /* 0x000fc400078e00ff */
[----:B------:R-:W-:Y:S01]  /*a7d0*/  IMAD.MOV.U32 R6, RZ, RZ, R22 ;  /* 0x000000ffff067224 */ /* 0x000fe200078e0016 */
[----:B------:R-:W-:Y:S02]  /*a7e0*/  SEL R21, R4, R3, !P0 ;  /* 0x0000000304157207 */ /* 0x000fe40004000000 */
[----:B------:R-:W-:-:S07]  /*a7f0*/  SEL R20, R3, R4, !P0 ;  /* 0x0000000403147207 */ /* 0x000fce0004000000 */
.L_x_293:
[----:B------:R-:W-:-:S08]  /*a800*/  NOP ;  /* 0x0000000000007918 */ /* 0x000fd00000000000 */
[----:B------:R-:W0:-:S00]  /*a810*/  USETMAXREG.DEALLOC.CTAPOOL 0x28 ;  /* 0x00000028000079c8 */ /* 0x000e0000080e0500 */
[----:B0-----:R-:W-:-:S13]  /*a820*/  ISETP.NE.AND P0, PT, R0, RZ, PT ;  /* 0x000000ff0000720c */ /* 0x001fda0003f05270 */
[----:B------:R-:W-:Y:S05]  /*a830*/  @P0 EXIT ;  /* 0x000000000000094d */ /* 0x000fea0003800000 */
[----:B------:R-:W-:Y:S01]  /*a840*/  LOP3.LUT P0, RZ, R8, 0xff, RZ, 0xc0, !PT ;  /* 0x000000ff08ff7812 */ /* 0x000fe2000780c0ff */
[----:B------:R-:W-:Y:S02]  /*a850*/  IMAD.MOV.U32 R0, RZ, RZ, 0x1 ;  /* 0x00000001ff007424 */ /* 0x000fe400078e00ff */
[----:B------:R-:W-:-:S10]  /*a860*/  IMAD.MOV.U32 R3, RZ, RZ, RZ ;  /* 0x000000ffff037224 */ /* 0x000fd400078e00ff */
[----:B------:R-:W-:Y:S05]  /*a870*/  @!P0 BRA `(.L_x_296) ;  /* 0x0000000c00408947 */ /* 0x000fea0003800000 */
[----:B------:R-:W0:Y:S01]  /*a880*/  LDC R0, c[0x0][0x28c] ;  /* 0x0000a300ff007b82 */ /* 0x000e220000000800 */
[----:B------:R-:W1:Y:S01]  /*a890*/  S2R R9, SR_CgaCtaId ;  /* 0x0000000000097919 */ /* 0x000e620000008800 */
[----:B------:R-:W-:Y:S01]  /*a8a0*/  ULDC UR5, c[0x0][0x600] ;  /* 0x0001800000057ab9 */ /* 0x000fe20000000800 */
[----:B------:R-:W-:Y:S01]  /*a8b0*/  ULDC UR4, c[0x0][0xc] ;  /* 0x0000030000047ab9 */ /* 0x000fe20000000800 */
[----:B------:R-:W-:Y:S01]  /*a8c0*/  UIADD3 UR16, UR5, -0x1, URZ ;  /* 0xffffffff05107890 */ /* 0x000fe2000fffe03f */
[----:B------:R-:W-:Y:S01]  /*a8d0*/  BSSY B0, `(.L_x_296) ;  /* 0x00000ca000007945 */ /* 0x000fe20003800000 */
[----:B------:R-:W-:Y:S01]  /*a8e0*/  ULDC UR6, c[0x0][0x658] ;  /* 0x0001960000067ab9 */ /* 0x000fe20000000800 */
[----:B------:R-:W-:Y:S01]  /*a8f0*/  ULDC UR5, c[0x0][0x10] ;  /* 0x0000040000057ab9 */ /* 0x000fe20000000800 */
[----:B------:R-:W-:Y:S01]  /*a900*/  UMOV UR7, 0xffffffff ;  /* 0xffffffff00077882 */ /* 0x000fe20000000000 */
[----:B------:R-:W-:Y:S01]  /*a910*/  UMOV UR8, 0x1 ;  /* 0x0000000100087882 */ /* 0x000fe20000000000 */
[----:B------:R-:W-:Y:S01]  /*a920*/  UIMAD.WIDE.U32 UR4, UR4, UR5, URZ ;  /* 0x00000005040472a5 */ /* 0x000fe2000f8e003f */
[----:B------:R-:W-:Y:S01]  /*a930*/  IMAD.MOV.U32 R11, RZ, RZ, 0x1 ;  /* 0x00000001ff0b7424 */ /* 0x000fe200078e00ff */
[----:B------:R-:W-:Y:S01]  /*a940*/  USHF.L.U32 UR7, UR7, UR6, URZ ;  /* 0x0000000607077299 */ /* 0x000fe2000800063f */
[----:B------:R-:W-:Y:S01]  /*a950*/  LOP3.LUT R8, R19, 0x2, RZ, 0xfc, !PT ;  /* 0x0000000213087812 */ /* 0x000fe200078efcff */
[----:B------:R-:W-:-:S02]  /*a960*/  USHF.L.U32 UR18, UR8, UR6, URZ ;  /* 0x0000000608127299 */ /* 0x000fc4000800063f */
[----:B------:R-:W-:Y:S01]  /*a970*/  ULOP3.LUT UR17, URZ, UR7, URZ, 0x33, !UPT ;  /* 0x000000073f117292 */ /* 0x000fe2000f8e333f */
[----:B------:R-:W-:Y:S01]  /*a980*/  ULDC UR6, c[0x0][0x14] ;  /* 0x0000050000067ab9 */ /* 0x000fe20000000800 */
[----:B------:R-:W-:Y:S01]  /*a990*/  ULDC.64 UR22, c[0x0][0x198] ;  /* 0x0000660000167ab9 */ /* 0x000fe20000000a00 */
[----:B------:R-:W-:Y:S02]  /*a9a0*/  UIMAD.WIDE.U32 UR20, UR4, UR6, URZ ;  /* 0x00000006041472a5 */ /* 0x000fe4000f8e003f */
[----:B------:R-:W-:Y:S01]  /*a9b0*/  UIMAD UR13, UR5, UR6, URZ ;  /* 0x00000006050d72a4 */ /* 0x000fe2000f8e023f */
[----:B0-----:R-:W-:-:S03]  /*a9c0*/  VIADD R0, R0, 0x3f ;  /* 0x0000003f00007836 */ /* 0x001fc60000000000 */
[----:B------:R-:W-:Y:S02]  /*a9d0*/  UIADD3 UR13, UR21, UR13, URZ ;  /* 0x0000000d150d7290 */ /* 0x000fe4000fffe03f */
[----:B------:R-:W-:-:S04]  /*a9e0*/  SHF.R.S32.HI R3, RZ, 0x1f, R0 ;  /* 0x0000001fff037819 */ /* 0x000fc80000011400 */
[----:B------:R-:W-:Y:S01]  /*a9f0*/  LEA.HI R10, R3, R0, RZ, 0x6 ;  /* 0x00000000030a7211 */ /* 0x000fe200078f30ff */
[C---:B-1----:R-:W-:Y:S02]  /*aa00*/  IMAD.SHL.U32 R12, R9.reuse, 0x80, RZ ;  /* 0x00000080090c7824 */ /* 0x042fe400078e00ff */
[----:B------:R-:W-:Y:S01]  /*aa10*/  IMAD.MOV.U32 R0, RZ, RZ, 0x1 ;  /* 0x00000001ff007424 */ /* 0x000fe200078e00ff */
[----:B------:R-:W-:Y:S01]  /*aa20*/  SHF.R.S32.HI R10, RZ, 0x6, R10 ;  /* 0x00000006ff0a7819 */ /* 0x000fe2000001140a */
[----:B------:R-:W-:Y:S01]  /*aa30*/  IMAD.MOV.U32 R3, RZ, RZ, RZ ;  /* 0x000000ffff037224 */ /* 0x000fe200078e00ff */
[----:B------:R-:W-:Y:S01]  /*aa40*/  LOP3.LUT R12, R12, 0x80, RZ, 0xc0, !PT ;  /* 0x000000800c0c7812 */ /* 0x000fe200078ec0ff */
[----:B------:R-:W-:Y:S02]  /*aa50*/  IMAD.SHL.U32 R9, R9, 0x2000, RZ ;  /* 0x0000200009097824 */ /* 0x000fe400078e00ff */
[----:B------:R-:W-:-:S07]  /*aa60*/  VIADD R13, R10, 0x1 ;  /* 0x000000010a0d7836 */ /* 0x000fce0000000000 */
.L_x_307:
[----:B------:R-:W-:-:S03]  /*aa70*/  UMOV UR4, 0xffffffff ;  /* 0xffffffff00047882 */ /* 0x000fc60000000000 */
[----:B------:R-:W-:Y:S05]  /*aa80*/  BRA.DIV UR4, `(.L_x_297) ;  /* 0x0000000e04807947 */ /* 0x000fea000b800000 */
[----:B------:R-:W-:-:S13]  /*aa90*/  ELECT P6, URZ, PT ;  /* 0x00000000003f782f */ /* 0x000fda00038c0000 */
.L_x_317:
[----:B------:R-:W0:Y:S01]  /*aaa0*/  LDC R4, c[0x0][0x28c] ;  /* 0x0000a300ff047b82 */ /* 0x000e220000000800 */
[----:B------:R-:W-:Y:S01]  /*aab0*/  BSSY B1, `(.L_x_298) ;  /* 0x0000038000017945 */ /* 0x000fe20003800000 */
[----:B0-----:R-:W-:-:S13]  /*aac0*/  ISETP.LT.OR P6, PT, R4, 0x1, !P6 ;  /* 0x000000010400780c */ /* 0x001fda00077c1670 */
[----:B------:R-:W-:Y:S05]  /*aad0*/  @P6 BRA `(.L_x_299) ;  /* 0x0000000000d46947 */ /* 0x000fea0003800000 */
[----:B------:R-:W-:Y:S02]  /*aae0*/  IMAD R21, R21, 0x100, R12 ;  /* 0x0000010015157824 */ /* 0x000fe400078e020c */
[----:B------:R-:W-:Y:S02]  /*aaf0*/  IMAD.SHL.U32 R20, R20, 0x80, RZ ;  /* 0x0000008014147824 */ /* 0x000fe400078e00ff */
[----:B------:R-:W-:Y:S02]  /*ab00*/  IMAD.MOV.U32 R24, RZ, RZ, RZ ;  /* 0x000000ffff187224 */ /* 0x000fe400078e00ff */
[----:B------:R-:W-:Y:S02]  /*ab10*/  IMAD.MOV.U32 R4, RZ, RZ, R13 ;  /* 0x000000ffff047224 */ /* 0x000fe400078e000d */
[----:B------:R-:W-:Y:S02]  /*ab20*/  IMAD.MOV.U32 R5, RZ, RZ, R0 ;  /* 0x000000ffff057224 */ /* 0x000fe400078e0000 */
[----:B------:R-:W-:-:S07]  /*ab30*/  IMAD.MOV.U32 R7, RZ, RZ, R3 ;  /* 0x000000ffff077224 */ /* 0x000fce00078e0003 */
.L_x_302:
[----:B------:R-:W0:Y:S01]  /*ab40*/  S2R R15, SR_CgaCtaId ;  /* 0x00000000000f7919 */ /* 0x000e220000008800 */
[----:B------:R-:W-:Y:S02]  /*ab50*/  MOV R14, 0x400 ;  /* 0x00000400000e7802 */ /* 0x000fe40000000f00 */
[----:B------:R-:W-:Y:S02]  /*ab60*/  LOP3.LUT P1, RZ, R18, 0x7f, RZ, 0xc0, !PT ;  /* 0x0000007f12ff7812 */ /* 0x000fe4000782c0ff */
[----:B0-----:R-:W-:Y:S02]  /*ab70*/  LEA R22, R15, R14, 0x18 ;  /* 0x0000000e0f167211 */ /* 0x001fe400078ec0ff */
[----:B------:R-:W-:-:S09]  /*ab80*/  SHF.L.U32 R14, R5, 0x1f, RZ ;  /* 0x0000001f050e7819 */ /* 0x000fd200000006ff */
[----:B------:R-:W0:Y:S01]  /*ab90*/  @!P1 LDC R15, c[0x0][0x500] ;  /* 0x00014000ff0f9b82 */ /* 0x000e220000000800 */
[----:B------:R-:W-:-:S04]  /*aba0*/  IMAD R23, R7, 0x8, R22 ;  /* 0x0000000807177824 */ /* 0x000fc800078e0216 */
[----:B------:R-:W1:Y:S02]  /*abb0*/  SYNCS.PHASECHK.TRANS64.TRYWAIT P0, [R23+URZ+0x18], R14 ;  /* 0x0000180e170075a7 */ /* 0x000e64000800017f */
[----:B-1----:R-:W-:Y:S05]  /*abc0*/  @!P0 BRA `(.L_x_300) ;  /* 0x0000000c00508947 */ /* 0x002fea0003800000 */
.L_x_318:
[----:B-1----:R-:W-:Y:S01]  /*abd0*/  PRMT R14, R8, 0x9910, RZ ;  /* 0x00009910080e7816 */ /* 0x002fe200000000ff */
[----:B0-----:R0:W-:Y:S03]  /*abe0*/  @!P1 SYNCS.ARRIVE.TRANS64 RZ, [R23+URZ], R15 ;  /* 0x0000000f17ff99a7 */ /* 0x0011e6000800003f */
[----:B------:R-:W-:-:S13]  /*abf0*/  ISETP.NE.AND P0, PT, R14, 0x2, PT ;  /* 0x000000020e00780c */ /* 0x000fda0003f05270 */
[----:B0-----:R-:W-:Y:S05]  /*ac00*/  @P0 BRA `(.L_x_301) ;  /* 0x0000000000040947 */ /* 0x001fea0003800000 */
[----:B------:R-:W-:Y:S01]  /*ac10*/  BPT.TRAP 0x1 ;  /* 0x000000040000795c */ /* 0x000fe20000300000 */
.L_x_301:
[----:B------:R-:W-:Y:S01]  /*ac20*/  IMAD.SHL.U32 R14, R7, 0x4000, RZ ;  /* 0x00004000070e7824 */ /* 0x000fe200078e00ff */
[----:B------:R-:W-:Y:S01]  /*ac30*/  R2UR UR9, R23 ;  /* 0x00000000170972ca */ /* 0x000fe200000e0000 */
[----:B------:R-:W-:Y:S01]  /*ac40*/  VIADD R4, R4, 0xffffffff ;  /* 0xffffffff04047836 */ /* 0x000fe20000000000 */
[----:B------:R-:W-:Y:S01]  /*ac50*/  R2UR UR11, R20 ;  /* 0x00000000140b72ca */ /* 0x000fe200000e0000 */
[----:B------:R-:W-:Y:S01]  /*ac60*/  UIADD3 UR4, UP0, UR22, 0xf0, URZ ;  /* 0x000000f016047890 */ /* 0x000fe2000ff1e03f */
[----:B------:R-:W-:Y:S01]  /*ac70*/  LOP3.LUT R15, R14, 0x2000, R9, 0xf8, !PT ;  /* 0x000020000e0f7812 */ /* 0x000fe200078ef809 */
[----:B------:R-:W-:Y:S01]  /*ac80*/  UIADD3 UR24, UP1, UR22, 0x1f0, URZ ;  /* 0x000001f016187890 */ /* 0x000fe2000ff3e03f */
[----:B------:R-:W-:Y:S01]  /*ac90*/  IADD3 R14, R22, 0x100, R14 ;  /* 0x00000100160e7810 */ /* 0x000fe20007ffe00e */
[----:B------:R-:W-:Y:S01]  /*aca0*/  UIADD3.X UR5, URZ, UR23, URZ, UP0, !UPT ;  /* 0x000000173f057290 */ /* 0x000fe200087fe43f */
[----:B------:R-:W-:Y:S01]  /*acb0*/  R2UR UR10, R24 ;  /* 0x00000000180a72ca */ /* 0x000fe200000e0000 */
[----:B------:R-:W-:Y:S01]  /*acc0*/  IMAD R15, R15, 0x2, R22 ;  /* 0x000000020f0f7824 */ /* 0x000fe200078e0216 */
[----:B------:R-:W-:Y:S01]  /*acd0*/  R2UR UR14, R14 ;  /* 0x000000000e0e72ca */ /* 0x000fe200000e0000 */
[----:B------:R-:W-:Y:S01]  /*ace0*/  VIADD R7, R7, 0x1 ;  /* 0x0000000107077836 */ /* 0x000fe20000000000 */
[----:B------:R-:W-:Y:S01]  /*acf0*/  R2UR UR12, R6 ;  /* 0x00000000060c72ca */ /* 0x000fe200000e0000 */
[----:B------:R-:W-:Y:S01]  /*ad00*/  UIADD3.X UR25, URZ, UR23, URZ, UP1, !UPT ;  /* 0x000000173f197290 */ /* 0x000fe20008ffe43f */
[----:B------:R-:W-:Y:S01]  /*ad10*/  R2UR UR8, R15 ;  /* 0x000000000f0872ca */ /* 0x000fe200000e0000 */
[----:B------:R-:W-:Y:S01]  /*ad20*/  UMOV UR6, 0x0 ;  /* 0x0000000000067882 */ /* 0x000fe20000000000 */
[----:B------:R-:W-:Y:S01]  /*ad30*/  R2UR UR19, R21 ;  /* 0x00000000151372ca */ /* 0x000fe200000e0000 */
[----:B------:R-:W-:Y:S01]  /*ad40*/  UMOV UR7, 0x10000000 ;  /* 0x1000000000077882 */ /* 0x000fe20000000000 */
[----:B------:R-:W-:Y:S01]  /*ad50*/  ISETP.GT.AND P1, PT, R4, 0x1, PT ;  /* 0x000000010400780c */ /* 0x000fe20003f24270 */
[----:B------:R-:W-:Y:S01]  /*ad60*/  UMOV UR26, 0x30000 ;  /* 0x00030000001a7882 */ /* 0x000fe20000000000 */
[----:B------:R-:W-:Y:S01]  /*ad70*/  ISETP.NE.AND P0, PT, R7, 0x3, PT ;  /* 0x000000030700780c */ /* 0x000fe20003f05270 */
[----:B------:R-:W-:-:S03]  /*ad80*/  VIADD R24, R24, 0x40 ;  /* 0x0000004018187836 */ /* 0x000fc60000000000 */
[----:B------:R-:W-:Y:S02]  /*ad90*/  SEL R14, RZ, 0x1, P0 ;  /* 0x00000001ff0e7807 */ /* 0x000fe40000000000 */
[----:B------:R-:W-:Y:S01]  /*ada0*/  SEL R7, R7, RZ, P0 ;  /* 0x000000ff07077207 */ /* 0x000fe20000000000 */
[----:B------:R-:W-:Y:S01]  /*adb0*/  UIADD3 UR15, UR8, 0xc100, URZ ;  /* 0x0000c100080f7890 */ /* 0x000fe2000fffe03f */
[----:B------:R-:W-:Y:S02]  /*adc0*/  LOP3.LUT R5, R5, R14, RZ, 0x3c, !PT ;  /* 0x0000000e05057212 */ /* 0x000fe400078e3cff */
[----:B------:R-:W-:Y:S02]  /*add0*/  UMOV UR8, UR14 ;  /* 0x0000000e00087c82 */ /* 0x000fe40008000000 */
[----:B------:R0:W-:Y:S02]  /*ade0*/  UTMALDG.3D [UR8], [UR4], desc[UR6] ;  /* 0x00000608040075b4 */ /* 0x0001e40008011000 */
[----:B0-----:R-:W-:Y:S01]  /*adf0*/  UMOV UR8, UR15 ;  /* 0x0000000f00087c82 */ /* 0x001fe20008000000 */
[----:B------:R-:W-:-:S02]  /*ae00*/  UMOV UR11, UR19 ;  /* 0x00000013000b7c82 */ /* 0x000fc40008000000 */
[----:B------:R0:W-:Y:S02]  /*ae10*/  UTMALDG.3D.MULTICAST [UR8], [UR24], UR26, desc[UR6] ;  /* 0x00000608180073b4 */ /* 0x0001e4000801181a */
[----:B0-----:R-:W-:Y:S05]  /*ae20*/  @P1 BRA `(.L_x_302) ;  /* 0xfffffffc00441947 */ /* 0x001fea000383ffff */
.L_x_299:
[----:B------:R-:W-:Y:S05]  /*ae30*/  BSYNC B1 ;  /* 0x0000000000017941 */ /* 0x000fea0003800000 */
.L_x_298:
[----:B------:R-:W-:Y:S01]  /*ae40*/  LOP3.LUT P1, RZ, R11, 0xff, RZ, 0xc0, !PT ;  /* 0x000000ff0bff7812 */ /* 0x000fe2000782c0ff */
[C---:B------:R-:W-:Y:S01]  /*ae50*/  IMAD.IADD R6, R10.reuse, 0x1, R3 ;  /* 0x000000010a067824 */ /* 0x040fe200078e0203 */
[----:B------:R-:W-:Y:S01]  /*ae60*/  ULDC.64 UR4, c[0x0][0x650] ;  /* 0x0001940000047ab9 */ /* 0x000fe20000000a00 */
[----:B------:R-:W-:Y:S01]  /*ae70*/  ISETP.GE.U32.AND P2, PT, R10, 0x3, PT ;  /* 0x000000030a00780c */ /* 0x000fe20003f46070 */
[----:B------:R-:W-:Y:S01]  /*ae80*/  BSSY B1, `(.L_x_303) ;  /* 0x000006c000017945 */ /* 0x000fe20003800000 */
[----:B------:R-:W-:Y:S01]  /*ae90*/  IMAD.MOV.U32 R20, RZ, RZ, -0x1 ;  /* 0xffffffffff147424 */ /* 0x000fe200078e00ff */
[----:B------:R-:W-:Y:S01]  /*aea0*/  ISETP.GT.U32.AND P0, PT, R6, 0x2, PT ;  /* 0x000000020600780c */ /* 0x000fe20003f04070 */
[----:B------:R-:W-:Y:S01]  /*aeb0*/  IMAD.MOV.U32 R21, RZ, RZ, -0x1 ;  /* 0xffffffffff157424 */ /* 0x000fe200078e00ff */
[----:B------:R-:W-:Y:S02]  /*aec0*/  PRMT R11, RZ, 0x7610, R11 ;  /* 0x00007610ff0b7816 */ /* 0x000fe4000000000b */
[----:B------:R-:W-:-:S03]  /*aed0*/  ISETP.LT.U32.AND P0, PT, R10, 0x3, P0 ;  /* 0x000000030a00780c */ /* 0x000fc60000701070 */
[----:B------:R-:W0:Y:S01]  /*aee0*/  @P1 S2R R5, SR_CgaCtaId ;  /* 0x0000000000051919 */ /* 0x000e220000008800 */
[----:B------:R-:W-:-:S04]  /*aef0*/  @P1 MOV R4, 0x400 ;  /* 0x0000040000041802 */ /* 0x000fc80000000f00 */
[----:B0-----:R-:W-:Y:S01]  /*af00*/  @P1 LEA R3, R5, R4, 0x18 ;  /* 0x0000000405031211 */ /* 0x001fe200078ec0ff */
[----:B------:R-:W-:-:S03]  /*af10*/  IMAD.WIDE.U32 R4, R6, -0x55555555, RZ ;  /* 0xaaaaaaab06047825 */ /* 0x000fc600078e00ff */
[----:B------:R0:W-:Y:S01]  /*af20*/  @P1 SYNCS.ARRIVE.TRANS64.A1T0 RZ, [R3+URZ+0x48], RZ ;  /* 0x000048ff03ff19a7 */ /* 0x0001e2000810003f */
[----:B------:R-:W-:Y:S02]  /*af30*/  IADD3 R16, P1, R16, UR20, RZ ;  /* 0x0000001410107c10 */ /* 0x000fe4000ff3e0ff */
[----:B------:R-:W-:Y:S02]  /*af40*/  SHF.R.U32.HI R5, RZ, 0x1, R5 ;  /* 0x00000001ff057819 */ /* 0x000fe40000011605 */
[----:B------:R-:W-:Y:S02]  /*af50*/  IADD3.X R17, R17, UR13, RZ, P1, !PT ;  /* 0x0000000d11117c10 */ /* 0x000fe40008ffe4ff */
[----:B------:R-:W-:Y:S02]  /*af60*/  PRMT R4, RZ, 0x7610, R4 ;  /* 0x00007610ff047816 */ /* 0x000fe40000000004 */
[----:B0-----:R-:W-:Y:S02]  /*af70*/  SEL R3, RZ, 0x1, !P0 ;  /* 0x00000001ff037807 */ /* 0x001fe40004000000 */
[----:B------:R-:W-:-:S02]  /*af80*/  ISETP.GE.U32.AND P0, PT, R16, UR4, PT ;  /* 0x0000000410007c0c */ /* 0x000fc4000bf06070 */
[----:B------:R-:W-:Y:S01]  /*af90*/  LOP3.LUT R0, R0, R3, RZ, 0x3c, !PT ;  /* 0x0000000300007212 */ /* 0x000fe200078e3cff */
[----:B------:R-:W-:Y:S01]  /*afa0*/  IMAD R3, R5, -0x3, R6 ;  /* 0xfffffffd05037824 */ /* 0x000fe200078e0206 */
[----:B------:R-:W-:Y:S01]  /*afb0*/  ISETP.GE.U32.AND.EX P0, PT, R17, UR5, PT, P0 ;  /* 0x0000000511007c0c */ /* 0x000fe2000bf06100 */
[----:B------:R-:W-:Y:S01]  /*afc0*/  IMAD.MOV.U32 R6, RZ, RZ, -0x1 ;  /* 0xffffffffff067424 */ /* 0x000fe200078e00ff */
[----:B------:R-:W-:-:S11]  /*afd0*/  @P2 LOP3.LUT R0, R0, 0x1, R5, 0x78, !PT ;  /* 0x0000000100002812 */ /* 0x000fd600078e7805 */
[----:B------:R-:W-:Y:S05]  /*afe0*/  @P0 BRA `(.L_x_304) ;  /* 0x0000000400540947 */ /* 0x000fea0003800000 */
[----:B------:R-:W0:Y:S01]  /*aff0*/  S2R R15, SR_CTAID.X ;  /* 0x00000000000f7919 */ /* 0x000e220000002500 */
[----:B------:R-:W-:Y:S01]  /*b000*/  ULDC.64 UR4, c[0x0][0x628] ;  /* 0x00018a0000047ab9 */ /* 0x000fe20000000a00 */
[----:B------:R-:W-:Y:S01]  /*b010*/  ULDC UR7, c[0x0][0x630] ;  /* 0x00018c0000077ab9 */ /* 0x000fe20000000800 */
[----:B------:R-:W-:Y:S01]  /*b020*/  ISETP.NE.U32.AND P0, PT, RZ, UR4, PT ;  /* 0x00000004ff007c0c */ /* 0x000fe2000bf05070 */
[----:B------:R-:W1:Y:S01]  /*b030*/  S2R R20, SR_CTAID.Y ;  /* 0x0000000000147919 */ /* 0x000e620000002600 */
[----:B------:R-:W-:Y:S01]  /*b040*/  ULDC UR8, c[0x0][0x150] ;  /* 0x0000540000087ab9 */ /* 0x000fe20000000800 */
[----:B------:R-:W-:Y:S01]  /*b050*/  IMAD.MOV.U32 R4, RZ, RZ, R16 ;  /* 0x000000ffff047224 */ /* 0x000fe200078e0010 */
[----:B------:R-:W-:Y:S01]  /*b060*/  ISETP.NE.AND.EX P0, PT, RZ, UR5, PT, P0 ;  /* 0x00000005ff007c0c */ /* 0x000fe2000bf05300 */
[----:B------:R-:W-:Y:S01]  /*b070*/  IMAD.MOV.U32 R5, RZ, RZ, R17 ;  /* 0x000000ffff057224 */ /* 0x000fe200078e0011 */
[----:B0-----:R-:W-:-:S11]  /*b080*/  I2FP.F32.U32 R22, R15 ;  /* 0x0000000f00167245 */ /* 0x001fd60000201000 */
[----:B------:R-:W-:Y:S05]  /*b090*/  @!P0 BRA `(.L_x_305) ;  /* 0x0000000000288947 */ /* 0x000fea0003800000 */
[----:B------:R-:W-:Y:S02]  /*b0a0*/  ULDC UR6, c[0x0][0x634] ;  /* 0x00018d0000067ab9 */ /* 0x000fe40000000800 */
[----:B------:R-:W-:-:S05]  /*b0b0*/  IADD3 R5, P0, R16, UR6, RZ ;  /* 0x0000000610057c10 */ /* 0x000fca000ff1e0ff */
[----:B------:R-:W-:-:S04]  /*b0c0*/  IMAD.X R21, RZ, RZ, R17, P0 ;  /* 0x000000ffff157224 */ /* 0x000fc800000e0611 */
[----:B------:R-:W-:-:S04]  /*b0d0*/  IMAD.WIDE.U32 R6, R21, UR4, RZ ;  /* 0x0000000415067c25 */ /* 0x000fc8000f8e00ff */
[----:B------:R-:W-:-:S04]  /*b0e0*/  IMAD.WIDE.U32 R6, P0, R5, UR5, R6 ;  /* 0x0000000505067c25 */ /* 0x000fc8000f800006 */
[----:B------:R-:W-:-:S04]  /*b0f0*/  IMAD.WIDE.U32 R4, R5, UR4, RZ ;  /* 0x0000000405047c25 */ /* 0x000fc8000f8e00ff */
[----:B------:R-:W-:Y:S01]  /*b100*/  IMAD.MOV.U32 R4, RZ, RZ, R7 ;  /* 0x000000ffff047224 */ /* 0x000fe200078e0007 */
[----:B------:R-:W-:Y:S01]  /*b110*/  IADD3 RZ, P1, R5, R6, RZ ;  /* 0x0000000605ff7210 */ /* 0x000fe20007f3e0ff */
[----:B------:R-:W-:-:S04]  /*b120*/  IMAD.X R5, RZ, RZ, RZ, P0 ;  /* 0x000000ffff057224 */ /* 0x000fc800000e06ff */
[----:B------:R-:W-:-:S08]  /*b130*/  IMAD.WIDE.U32.X R4, R21, UR5, R4, P1 ;  /* 0x0000000515047c25 */ /* 0x000fd000088e0404 */
.L_x_305:
[--C-:B------:R-:W-:Y:S01]  /*b140*/  SHF.R.U64 R14, R4, UR7, R5.reuse ;  /* 0x00000007040e7c19 */ /* 0x100fe20008001205 */
[----:B------:R-:W-:Y:S01]  /*b150*/  FMUL R22, R22, UR8 ;  /* 0x0000000816167c20 */ /* 0x000fe20008400000 */
[----:B------:R-:W-:Y:S01]  /*b160*/  SHF.R.U32.HI R4, RZ, UR7, R5 ;  /* 0x00000007ff047c19 */ /* 0x000fe20008011605 */
[----:B------:R-:W0:Y:S01]  /*b170*/  LDC R6, c[0x0][0x144] ;  /* 0x00005100ff067b82 */ /* 0x000e220000000800 */
[----:B------:R-:W-:Y:S01]  /*b180*/  IADD3 R5, P0, RZ, -R14, RZ ;  /* 0x8000000eff057210 */ /* 0x000fe20007f1e0ff */
[----:B------:R-:W-:Y:S01]  /*b190*/  ULDC UR6, c[0x0][0x154] ;  /* 0x0000550000067ab9 */ /* 0x000fe20000000800 */
[----:B-1----:R-:W-:Y:S01]  /*b1a0*/  I2FP.F32.U32 R7, R20 ;  /* 0x0000001400077245 */ /* 0x002fe20000201000 */
[----:B------:R-:W1:Y:S01]  /*b1b0*/  F2I.U32.TRUNC.NTZ R22, R22 ;  /* 0x0000001600167305 */ /* 0x000e62000020f000 */
[----:B------:R-:W-:Y:S01]  /*b1c0*/  ULDC.64 UR4, c[0x0][0x620] ;  /* 0x0001880000047ab9 */ /* 0x000fe20000000a00 */
[----:B------:R-:W-:Y:S01]  /*b1d0*/  IMAD.X R4, RZ, RZ, ~R4, P0 ;  /* 0x000000ffff047224 */ /* 0x000fe200000e0e04 */
[----:B------:R-:W-:Y:S01]  /*b1e0*/  ISETP.NE.AND P2, PT, R2, 0x1, PT ;  /* 0x000000010200780c */ /* 0x000fe20003f45270 */
[----:B------:R-:W-:Y:S01]  /*b1f0*/  FMUL R23, R7, UR6 ;  /* 0x0000000607177c20 */ /* 0x000fe20008400000 */
[----:B------:R-:W2:Y:S01]  /*b200*/  LDC R25, c[0x0][0x148] ;  /* 0x00005200ff197b82 */ /* 0x000ea20000000800 */
[----:B------:R-:W-:Y:S01]  /*b210*/  IMAD R4, R4, UR4, RZ ;  /* 0x0000000404047c24 */ /* 0x000fe2000f8e02ff */
[----:B------:R-:W-:-:S02]  /*b220*/  ULDC.64 UR6, c[0x0][0x640] ;  /* 0x0001900000067ab9 */ /* 0x000fc40000000a00 */
[----:B------:R-:W-:Y:S01]  /*b230*/  ISETP.NE.U32.AND P0, PT, RZ, UR6, PT ;  /* 0x00000006ff007c0c */ /* 0x000fe2000bf05070 */
[----:B------:R-:W3:Y:S01]  /*b240*/  F2I.U32.TRUNC.NTZ R23, R23 ;  /* 0x0000001700177305 */ /* 0x000ee2000020f000 */
[C---:B------:R-:W-:Y:S02]  /*b250*/  IMAD R7, R5.reuse, UR5, R4 ;  /* 0x0000000505077c24 */ /* 0x040fe4000f8e0204 */
[----:B------:R-:W-:Y:S01]  /*b260*/  IMAD.WIDE.U32 R4, R5, UR4, R16 ;  /* 0x0000000405047c25 */ /* 0x000fe2000f8e0010 */
[----:B------:R-:W-:Y:S01]  /*b270*/  ULDC UR4, c[0x0][0x618] ;  /* 0x0001860000047ab9 */ /* 0x000fe20000000800 */
[----:B------:R-:W-:Y:S02]  /*b280*/  ISETP.NE.AND.EX P0, PT, RZ, UR7, PT, P0 ;  /* 0x00000007ff007c0c */ /* 0x000fe4000bf05300 */
[----:B------:R-:W-:Y:S02]  /*b290*/  IMAD.IADD R5, R5, 0x1, R7 ;  /* 0x0000000105057824 */ /* 0x000fe400078e0207 */
[----:B-1----:R-:W-:-:S03]  /*b2a0*/  IMAD.MOV R22, RZ, RZ, -R22 ;  /* 0x000000ffff167224 */ /* 0x002fc600078e0a16 */
[----:B------:R-:W-:Y:S01]  /*b2b0*/  SHF.R.U64 R21, R4, UR4, R5 ;  /* 0x0000000404157c19 */ /* 0x000fe20008001205 */
[----:B0-----:R-:W-:Y:S01]  /*b2c0*/  IMAD R15, R6, R22, R15 ;  /* 0x00000016060f7224 */ /* 0x001fe200078e020f */
[----:B------:R-:W-:Y:S01]  /*b2d0*/  SHF.R.U32.HI R4, RZ, UR4, R5 ;  /* 0x00000004ff047c19 */ /* 0x000fe20008011605 */
[----:B------:R-:W-:Y:S01]  /*b2e0*/  ULDC UR4, c[0x0][0x608] ;  /* 0x0001820000047ab9 */ /* 0x000fe20000000800 */
[----:B---3--:R-:W-:Y:S02]  /*b2f0*/  IMAD.MOV R6, RZ, RZ, -R23 ;  /* 0x000000ffff067224 */ /* 0x008fe400078e0a17 */
[--C-:B------:R-:W-:Y:S02]  /*b300*/  SHF.R.U64 R22, R21, UR4, R4.reuse ;  /* 0x0000000415167c19 */ /* 0x100fe40008001204 */
[----:B------:R-:W-:Y:S01]  /*b310*/  SHF.R.U32.HI R5, RZ, UR4, R4 ;  /* 0x00000004ff057c19 */ /* 0x000fe20008011604 */
[----:B------:R-:W-:Y:S01]  /*b320*/  ULDC UR4, c[0x0][0x658] ;  /* 0x0001960000047ab9 */ /* 0x000fe20000000800 */
[----:B--2---:R-:W-:-:S02]  /*b330*/  @P2 IMAD R15, R25, R6, R20 ;  /* 0x00000006190f2224 */ /* 0x004fc400078e0214 */
[--C-:B------:R-:W-:Y:S02]  /*b340*/  SHF.R.U64 R20, R22, UR4, R5.reuse ;  /* 0x0000000416147c19 */ /* 0x100fe40008001205 */
[----:B------:R-:W-:-:S03]  /*b350*/  SHF.R.U32.HI R23, RZ, UR4, R5 ;  /* 0x00000004ff177c19 */ /* 0x000fc60008011605 */
[----:B------:R-:W-:Y:S02]  /*b360*/  IMAD.MOV.U32 R6, RZ, RZ, R20 ;  /* 0x000000ffff067224 */ /* 0x000fe400078e0014 */
[----:B------:R-:W-:Y:S01]  /*b370*/  IMAD.MOV.U32 R5, RZ, RZ, R23 ;  /* 0x000000ffff057224 */ /* 0x000fe200078e0017 */
[----:B------:R-:W-:Y:S06]  /*b380*/  @!P0 BRA `(.L_x_306) ;  /* 0x00000000002c8947 */ /* 0x000fec0003800000 */
        /* <DEDUP_REMOVED lines=9> */
[----:B------:R-:W-:-:S04]  /*b420*/  IMAD.WIDE.U32.X R4, R23, UR7, R4, P1 ;  /* 0x0000000717047c25 */ /* 0x000fc800088e0404 */
[----:B------:R-:W-:-:S07]  /*b430*/  IMAD.MOV.U32 R6, RZ, RZ, R4 ;  /* 0x000000ffff067224 */ /* 0x000fce00078e0004 */
.L_x_306:
[----:B------:R-:W-:Y:S01]  /*b440*/  ULDC UR4, c[0x0][0x648] ;  /* 0x0001920000047ab9 */ /* 0x000fe20000000800 */
[----:B------:R-:W-:Y:S01]  /*b450*/  LOP3.LUT R4, R22, UR17, RZ, 0xc0, !PT ;  /* 0x0000001116047c12 */ /* 0x000fe2000f8ec0ff */
[----:B------:R-:W-:Y:S01]  /*b460*/  ULDC UR5, c[0x0][0x610] ;  /* 0x0001840000057ab9 */ /* 0x000fe20000000800 */
[----:B------:R-:W-:Y:S01]  /*b470*/  SHF.R.U64 R5, R6, UR4, R5 ;  /* 0x0000000406057c19 */ /* 0x000fe20008001205 */
[----:B------:R-:W-:Y:S01]  /*b480*/  ULDC UR4, c[0x0][0x638] ;  /* 0x00018e0000047ab9 */ /* 0x000fe20000000800 */
[----:B------:R-:W-:Y:S01]  /*b490*/  LOP3.LUT R21, R21, UR16, RZ, 0xc0, !PT ;  /* 0x0000001015157c12 */ /* 0x000fe2000f8ec0ff */
[----:B------:R-:W-:Y:S02]  /*b4a0*/  IMAD.MOV.U32 R6, RZ, RZ, R14 ;  /* 0x000000ffff067224 */ /* 0x000fe400078e000e */
[----:B------:R-:W-:Y:S02]  /*b4b0*/  IMAD.MOV R7, RZ, RZ, -R5 ;  /* 0x000000ffff077224 */ /* 0x000fe400078e0a05 */
[----:B------:R-:W-:-:S02]  /*b4c0*/  IMAD R4, R5, UR18, R4 ;  /* 0x0000001205047c24 */ /* 0x000fc4000f8e0204 */
[----:B------:R-:W-:Y:S01]  /*b4d0*/  IMAD R20, R7, UR4, R20 ;  /* 0x0000000407147c24 */ /* 0x000fe2000f8e0214 */
[----:B------:R-:W-:Y:S01]  /*b4e0*/  ULDC UR4, c[0x0][0x600] ;  /* 0x0001800000047ab9 */ /* 0x000fe20000000800 */
[----:B------:R-:W-:Y:S02]  /*b4f0*/  IMAD R15, R4, UR5, R15 ;  /* 0x00000005040f7c24 */ /* 0x000fe4000f8e020f */
[----:B------:R-:W-:Y:S02]  /*b500*/  IMAD R20, R20, UR4, R21 ;  /* 0x0000000414147c24 */ /* 0x000fe4000f8e0215 */
[----:B------:R-:W-:-:S03]  /*b510*/  IMAD.MOV.U32 R4, RZ, RZ, 0x1 ;  /* 0x00000001ff047424 */ /* 0x000fc600078e00ff */
[----:B------:R-:W-:Y:S02]  /*b520*/  SEL R21, R20, R15, !P2 ;  /* 0x0000000f14157207 */ /* 0x000fe40005000000 */
[----:B------:R-:W-:-:S07]  /*b530*/  SEL R20, R15, R20, !P2 ;  /* 0x000000140f147207 */ /* 0x000fce0005000000 */
.L_x_304:
[----:B------:R-:W-:Y:S05]  /*b540*/  BSYNC B1 ;  /* 0x0000000000017941 */ /* 0x000fea0003800000 */
.L_x_303:
[----:B------:R-:W-:-:S13]  /*b550*/  LOP3.LUT P0, RZ, R4, 0xff, RZ, 0xc0, !PT ;  /* 0x000000ff04ff7812 */ /* 0x000fda000780c0ff */
[----:B------:R-:W-:Y:S05]  /*b560*/  @P0 BRA `(.L_x_307) ;  /* 0xfffffff400400947 */ /* 0x000fea000383ffff */
[----:B------:R-:W-:Y:S05]  /*b570*/  BSYNC B0 ;  /* 0x0000000000007941 */ /* 0x000fea0003800000 */
.L_x_296:
[----:B------:R-:W-:-:S03]  /*b580*/  UMOV UR4, 0xffffffff ;  /* 0xffffffff00047882 */ /* 0x000fc60000000000 */
[----:B------:R-:W-:Y:S05]  /*b590*/  BRA.DIV UR4, `(.L_x_308) ;  /* 0x0000000204f07947 */ /* 0x000fea000b800000 */
[----:B------:R-:W-:-:S13]  /*b5a0*/  ELECT P6, URZ, PT ;  /* 0x00000000003f782f */ /* 0x000fda00038c0000 */
.L_x_321:
[----:B------:R-:W-:Y:S04]  /*b5b0*/  BSSY B0, `(.L_x_309) ;  /* 0x0000022000007945 */ /* 0x000fe80003800000 */
[----:B------:R-:W-:Y:S05]  /*b5c0*/  @!P6 BRA `(.L_x_310) ;  /* 0x000000000080e947 */ /* 0x000fea0003800000 */
[----:B------:R-:W-:-:S04]  /*b5d0*/  LOP3.LUT R19, R19, 0x2, RZ, 0xfc, !PT ;  /* 0x0000000213137812 */ /* 0x000fc800078efcff */
[----:B------:R-:W-:-:S13]  /*b5e0*/  ISETP.NE.AND P0, PT, R19, 0x3, PT ;  /* 0x000000031300780c */ /* 0x000fda0003f05270 */
[----:B------:R-:W-:Y:S05]  /*b5f0*/  @!P0 BRA `(.L_x_311) ;  /* 0x0000000000048947 */ /* 0x000fea0003800000 */
[----:B------:R-:W-:Y:S01]  /*b600*/  BPT.TRAP 0x1 ;  /* 0x000000040000795c */ /* 0x000fe20000300000 */
.L_x_311:
[----:B------:R-:W0:Y:S01]  /*b610*/  S2R R5, SR_CgaCtaId ;  /* 0x0000000000057919 */ /* 0x000e220000008800 */
[----:B------:R-:W-:Y:S02]  /*b620*/  MOV R2, 0x400 ;  /* 0x0000040000027802 */ /* 0x000fe40000000f00 */
[----:B------:R-:W-:Y:S02]  /*b630*/  SHF.L.U32 R4, R0, 0x1f, RZ ;  /* 0x0000001f00047819 */ /* 0x000fe400000006ff */
[----:B0-----:R-:W-:-:S05]  /*b640*/  LEA R2, R5, R2, 0x18 ;  /* 0x0000000205027211 */ /* 0x001fca00078ec0ff */
[----:B------:R-:W-:-:S04]  /*b650*/  VIADD R2, R2, 0x18 ;  /* 0x0000001802027836 */ /* 0x000fc80000000000 */
[C---:B------:R-:W-:Y:S02]  /*b660*/  IMAD R7, R3.reuse, 0x8, R2 ;  /* 0x0000000803077824 */ /* 0x040fe400078e0202 */
[----:B------:R-:W-:Y:S02]  /*b670*/  VIADD R3, R3, 0x1 ;  /* 0x0000000103037836 */ /* 0x000fe40000000000 */
[----:B------:R-:W0:Y:S03]  /*b680*/  SYNCS.PHASECHK.TRANS64.TRYWAIT P0, [R7+URZ], R4 ;  /* 0x00000004070075a7 */ /* 0x000e26000800017f */
[----:B------:R-:W-:-:S04]  /*b690*/  ISETP.NE.AND P1, PT, R3, 0x3, PT ;  /* 0x000000030300780c */ /* 0x000fc80003f25270 */
[----:B------:R-:W-:Y:S02]  /*b6a0*/  SEL R5, RZ, 0x1, P1 ;  /* 0x00000001ff057807 */ /* 0x000fe40000800000 */
[----:B------:R-:W-:Y:S02]  /*b6b0*/  SEL R3, R3, RZ, P1 ;  /* 0x000000ff03037207 */ /* 0x000fe40000800000 */
[----:B------:R-:W-:-:S03]  /*b6c0*/  LOP3.LUT R9, R0, R5, RZ, 0x3c, !PT ;  /* 0x0000000500097212 */ /* 0x000fc600078e3cff */
[----:B------:R-:W-:Y:S01]  /*b6d0*/  IMAD R6, R3, 0x8, R2 ;  /* 0x0000000803067824 */ /* 0x000fe200078e0202 */
[----:B------:R-:W-:Y:S01]  /*b6e0*/  SHF.L.U32 R5, R9, 0x1f, RZ ;  /* 0x0000001f09057819 */ /* 0x000fe200000006ff */
[----:B0-----:R-:W-:Y:S06]  /*b6f0*/  @!P0 BRA `(.L_x_312) ;  /* 0x0000000000b88947 */ /* 0x001fec0003800000 */
.L_x_322:
[----:B------:R-:W1:Y:S01]  /*b700*/  SYNCS.PHASECHK.TRANS64.TRYWAIT P0, [R6+URZ], R5 ;  /* 0x00000005060075a7 */ /* 0x000e62000800017f */
[----:B------:R-:W-:-:S05]  /*b710*/  VIADD R0, R3, 0x1 ;  /* 0x0000000103007836 */ /* 0x000fca0000000000 */
[----:B------:R-:W-:-:S04]  /*b720*/  ISETP.NE.AND P1, PT, R0, 0x3, PT ;  /* 0x000000030000780c */ /* 0x000fc80003f25270 */
[----:B0-----:R-:W-:Y:S02]  /*b730*/  SEL R4, RZ, 0x1, P1 ;  /* 0x00000001ff047807 */ /* 0x001fe40000800000 */
[----:B------:R-:W-:Y:S02]  /*b740*/  SEL R3, R0, RZ, P1 ;  /* 0x000000ff00037207 */ /* 0x000fe40000800000 */
[----:B------:R-:W-:Y:S01]  /*b750*/  LOP3.LUT R0, R9, R4, RZ, 0x3c, !PT ;  /* 0x0000000409007212 */ /* 0x000fe200078e3cff */
[----:B-1----:R-:W-:Y:S06]  /*b760*/  @!P0 BRA `(.L_x_313) ;  /* 0x0000000000b08947 */ /* 0x002fec0003800000 */
.L_x_323:
[----:B------:R-:W-:Y:S01]  /*b770*/  IMAD R3, R3, 0x8, R2 ;  /* 0x0000000803037824 */ /* 0x000fe200078e0202 */
[----:B------:R-:W-:-:S07]  /*b780*/  SHF.L.U32 R0, R0, 0x1f, RZ ;  /* 0x0000001f00007819 */ /* 0x000fce00000006ff */
.L_x_314:
[----:B-1----:R1:W2:Y:S02]  /*b790*/  SYNCS.PHASECHK.TRANS64.TRYWAIT P0, [R3+URZ], R0 ;  /* 0x00000000030075a7 */ /* 0x0022a4000800017f */
[----:B--2---:R-:W-:Y:S05]  /*b7a0*/  @!P0 NANOSLEEP.SYNCS 0x989680 ;  /* 0x009896800000895d */ /* 0x004fea0003900000 */
[----:B------:R-:W2:Y:S02]  /*b7b0*/  @!P0 SYNCS.PHASECHK.TRANS64 P0, [R3+URZ], R0 ;  /* 0x00000000030085a7 */ /* 0x000ea4000800007f */
[----:B--2---:R-:W-:Y:S05]  /*b7c0*/  @!P0 BRA `(.L_x_314) ;  /* 0xfffffffc00f08947 */ /* 0x004fea000383ffff */
.L_x_310:
[----:B------:R-:W-:Y:S05]  /*b7d0*/  BSYNC B0 ;  /* 0x0000000000007941 */ /* 0x000fea0003800000 */
.L_x_309:
[----:B------:R-:W-:Y:S05]  /*b7e0*/  EXIT ;  /* 0x000000000000794d */ /* 0x000fea0003800000 */
.L_x_21:
[----:B---3--:R3:W4:Y:S02]  /*b7f0*/  SYNCS.PHASECHK.TRANS64.TRYWAIT P1, [R3+URZ], R0 ;  /* 0x00000000030075a7 */ /* 0x008724000802017f */
[----:B----4-:R-:W-:Y:S05]  /*b800*/  @!P1 NANOSLEEP.SYNCS 0x989680 ;  /* 0x009896800000995d */ /* 0x010fea0003900000 */
[----:B------:R-:W4:Y:S02]  /*b810*/  @!P1 SYNCS.PHASECHK.TRANS64 P1, [R3+URZ], R0 ;  /* 0x00000000030095a7 */ /* 0x000f24000802007f */
[----:B----4-:R-:W-:Y:S05]  /*b820*/  @!P1 BRA `(.L_x_21) ;  /* 0xfffffffc00f09947 */ /* 0x010fea000383ffff */
[----:B------:R-:W-:Y:S05]  /*b830*/  BRA `(.L_x_20) ;  /* 0xffffff5c00307947 */ /* 0x000fea000383ffff */
.L_x_26:
[----:B-1----:R1:W2:Y:S02]  /*b840*/  SYNCS.PHASECHK.TRANS64.TRYWAIT P1, [R5+URZ], R4 ;  /* 0x00000004050075a7 */ /* 0x0022a4000802017f */
[----:B--2---:R-:W-:Y:S05]  /*b850*/  @!P1 NANOSLEEP.SYNCS 0x989680 ;  /* 0x009896800000995d */ /* 0x004fea0003900000 */
[----:B------:R-:W2:Y:S02]  /*b860*/  @!P1 SYNCS.PHASECHK.TRANS64 P1, [R5+URZ], R4 ;  /* 0x00000004050095a7 */ /* 0x000ea4000802007f */
[----:B--2---:R-:W-:Y:S05]  /*b870*/  @!P1 BRA `(.L_x_26) ;  /* 0xfffffffc00f09947 */ /* 0x004fea000383ffff */
[----:B------:R-:W-:Y:S05]  /*b880*/  BRA `(.L_x_25) ;  /* 0xffffff60002c7947 */ /* 0x000fea000383ffff */
.L_x_297:
[----:B------:R-:W-:Y:S01]  /*b890*/  BSSY B1, `(.L_x_315) ;  /* 0x0000006000017945 */ /* 0x000fe20003800000 */
[----:B------:R-:W-:-:S07]  /*b8a0*/  IMAD.MOV.U32 R15, RZ, RZ, -0x1 ;  /* 0xffffffffff0f7424 */ /* 0x000fce00078e00ff */
[----:B------:R-:W-:Y:S05]  /*b8b0*/  WARPSYNC.COLLECTIVE R15, `(.L_x_316) ;  /* 0x000000000f0c7348 */ /* 0x000fea0003c00000 */
[----:B------:R-:W-:Y:S02]  /*b8c0*/  ELECT P6, UR62, PT ;  /* 0x00000000003e782f */ /* 0x000fe400038c0000 */
[----:B------:R-:W-:Y:S01]  /*b8d0*/  MOV R14, UR62 ;  /* 0x0000003e000e7c02 */ /* 0x000fe20008000f00 */
[----:B------:R-:W-:Y:S10]  /*b8e0*/  ENDCOLLECTIVE ;  /* 0x000000000000791b */ /* 0x000ff40003800000 */
.L_x_316:
[----:B------:R-:W-:Y:S05]  /*b8f0*/  BSYNC B1 ;  /* 0x0000000000017941 */ /* 0x000fea0003800000 */
.L_x_315:
[----:B------:R-:W-:Y:S05]  /*b900*/  BRA `(.L_x_317) ;  /* 0xfffffff000647947 */ /* 0x000fea000383ffff */
.L_x_300:
[----:B-1----:R1:W2:Y:S02]  /*b910*/  SYNCS.PHASECHK.TRANS64.TRYWAIT P0, [R23+URZ+0x18], R14 ;  /* 0x0000180e170075a7 */ /* 0x0022a4000800017f */
[----:B--2---:R-:W-:Y:S05]  /*b920*/  @!P0 NANOSLEEP.SYNCS 0x989680 ;  /* 0x009896800000895d */ /* 0x004fea0003900000 */
[----:B------:R-:W2:Y:S02]  /*b930*/  @!P0 SYNCS.PHASECHK.TRANS64 P0, [R23+URZ+0x18], R14 ;  /* 0x0000180e170085a7 */ /* 0x000ea4000800007f */
[----:B--2---:R-:W-:Y:S05]  /*b940*/  @!P0 BRA `(.L_x_300) ;  /* 0xfffffffc00f08947 */ /* 0x004fea000383ffff */
[----:B------:R-:W-:Y:S05]  /*b950*/  BRA `(.L_x_318) ;  /* 0xfffffff0009c7947 */ /* 0x000fea000383ffff */
.L_x_308:
[----:B------:R-:W-:Y:S01]  /*b960*/  BSSY B0, `(.L_x_319) ;  /* 0x0000006000007945 */ /* 0x000fe20003800000 */
[----:B------:R-:W-:-:S07]  /*b970*/  IMAD.MOV.U32 R15, RZ, RZ, -0x1 ;  /* 0xffffffffff0f7424 */ /* 0x000fce00078e00ff */
[----:B------:R-:W-:Y:S05]  /*b980*/  WARPSYNC.COLLECTIVE R15, `(.L_x_320) ;  /* 0x000000000f0c7348 */ /* 0x000fea0003c00000 */
[----:B------:R-:W-:Y:S02]  /*b990*/  ELECT P6, UR62, PT ;  /* 0x00000000003e782f */ /* 0x000fe400038c0000 */
[----:B------:R-:W-:Y:S01]  /*b9a0*/  MOV R14, UR62 ;  /* 0x0000003e000e7c02 */ /* 0x000fe20008000f00 */
[----:B------:R-:W-:Y:S10]  /*b9b0*/  ENDCOLLECTIVE ;  /* 0x000000000000791b */ /* 0x000ff40003800000 */
.L_x_320:
[----:B------:R-:W-:Y:S05]  /*b9c0*/  BSYNC B0 ;  /* 0x0000000000007941 */ /* 0x000fea0003800000 */
.L_x_319:
[----:B------:R-:W-:Y:S05]  /*b9d0*/  BRA `(.L_x_321) ;  /* 0xfffffff800f47947 */ /* 0x000fea000383ffff */
.L_x_312:
[----:B0-----:R0:W1:Y:S02]  /*b9e0*/  SYNCS.PHASECHK.TRANS64.TRYWAIT P0, [R7+URZ], R4 ;  /* 0x00000004070075a7 */ /* 0x001064000800017f */
[----:B-1----:R-:W-:Y:S05]  /*b9f0*/  @!P0 NANOSLEEP.SYNCS 0x989680 ;  /* 0x009896800000895d */ /* 0x002fea0003900000 */
[----:B------:R-:W1:Y:S02]  /*ba00*/  @!P0 SYNCS.PHASECHK.TRANS64 P0, [R7+URZ], R4 ;  /* 0x00000004070085a7 */ /* 0x000e64000800007f */
[----:B-1----:R-:W-:Y:S05]  /*ba10*/  @!P0 BRA `(.L_x_312) ;  /* 0xfffffffc00f08947 */ /* 0x002fea000383ffff */
[----:B------:R-:W-:Y:S05]  /*ba20*/  BRA `(.L_x_322) ;  /* 0xfffffffc00347947 */ /* 0x000fea000383ffff */
.L_x_313:
[----:B0-----:R0:W1:Y:S02]  /*ba30*/  SYNCS.PHASECHK.TRANS64.TRYWAIT P0, [R6+URZ], R5 ;  /* 0x00000005060075a7 */ /* 0x001064000800017f */
[----:B-1----:R-:W-:Y:S05]  /*ba40*/  @!P0 NANOSLEEP.SYNCS 0x989680 ;  /* 0x009896800000895d */ /* 0x002fea0003900000 */
[----:B------:R-:W1:Y:S02]  /*ba50*/  @!P0 SYNCS.PHASECHK.TRANS64 P0, [R6+URZ], R5 ;  /* 0x00000005060085a7 */ /* 0x000e64000800007f */
[----:B-1----:R-:W-:Y:S05]  /*ba60*/  @!P0 BRA `(.L_x_313) ;  /* 0xfffffffc00f08947 */ /* 0x002fea000383ffff */
[----:B------:R-:W-:Y:S05]  /*ba70*/  BRA `(.L_x_323) ;  /* 0xfffffffc003c7947 */ /* 0x000fea000383ffff */
.L_x_324:
[----:B------:R-:W-:-:S00]  /*ba80*/  BRA `(.L_x_324) ;  /* 0xfffffffc00fc7947 */ /* 0x000fc0000383ffff */
[----:B------:R-:W-:-:S00]  /*ba90*/  NOP ;  /* 0x0000000000007918 */ /* 0x000fc00000000000 */
        /* <DEDUP_REMOVED lines=14> */
.L_x_325:


//--------------------- .nv.global.init           --------------------------
	.section	.nv.global.init,"aw",@progbits
.nv.global.init:
	.type		$str$22,@object
	.size		$str$22,($str$23 - $str$22)
$str$22:
        /*0000*/ 	.byte	0x6b, 0x5f, 0x74, 0x69, 0x6c, 0x65, 0x5f, 0x63, 0x6f, 0x75, 0x6e, 0x74, 0x20, 0x3e, 0x3d, 0x20
        /*0010*/ 	.byte	0x31, 0x00
	.type		$str$23,@object
	.size		$str$23,(__unnamed_1 - $str$23)
$str$23:
        /*0012*/ 	.byte	0x2f, 0x74, 0x6d, 0x70, 0x2f, 0x63, 0x75, 0x74, 0x6c, 0x61, 0x73, 0x73, 0x5f, 0x73, 0x77, 0x65
        /*0022*/ 	.byte	0x65, 0x70, 0x5f, 0x73, 0x72, 0x63, 0x2f, 0x69, 0x6e, 0x63, 0x6c, 0x75, 0x64, 0x65, 0x2f, 0x63
        /*0032*/ 	.byte	0x75, 0x74, 0x6c, 0x61, 0x73, 0x73, 0x2f, 0x67, 0x65, 0x6d, 0x6d, 0x2f, 0x63, 0x6f, 0x6c, 0x6c
        /*0042*/ 	.byte	0x65, 0x63, 0x74, 0x69, 0x76, 0x65, 0x2f, 0x73, 0x6d, 0x39, 0x30, 0x5f, 0x6d, 0x6d, 0x61, 0x5f
        /*0052*/ 	.byte	0x74, 0x6d, 0x61, 0x5f, 0x67, 0x6d, 0x6d, 0x61, 0x5f, 0x73, 0x73, 0x5f, 0x77, 0x61, 0x72, 0x70
        /*0062*/ 	.byte	0x73, 0x70, 0x65, 0x63, 0x69, 0x61, 0x6c, 0x69, 0x7a, 0x65, 0x64, 0x2e, 0x68, 0x70, 0x70, 0x00
	.type		__unnamed_1,@object
	.size		__unnamed_1,(.L_0 - __unnamed_1)
__unnamed_1:
        /*0072*/ 	.byte	0x76, 0x6f, 0x69, 0x64, 0x20, 0x63, 0x75, 0x74, 0x6c, 0x61, 0x73, 0x73, 0x3a, 0x3a, 0x67, 0x65
        /* <DEDUP_REMOVED lines=180> */
        /*0bc2*/ 	.byte	0x74, 0x69, 0x74, 0x79, 0x5d, 0x00
.L_0:


//--------------------- .nv.shared._ZN7cutlass13device_kernelINS_4gemm6kernel13GemmUniversalIN4cute5tupleIJiiiiEEENS1_10collective13CollectiveMmaINS1_34MainloopSm90TmaGmmaWarpSpecializedILi3ENS5_IJNS4_1CILi2EEENSA_ILi1EEESC_EEENS1_35KernelTmaWarpSpecializedCooperativeEEENS5_IJNSA_ILi128EEENSA_ILi256EEENSA_ILi64EEEEEENS_6half_tENS5_IJlSC_lEEESK_SL_NS4_8TiledMMAINS4_8MMA_AtomIJNS4_4SM904GMMA26MMA_64x256x16_F32F16F16_SSILNSP_5MajorE0ELSR_0ELNSP_7ScaleInE1ELSS_1EEEEEENS4_6LayoutISD_NS5_IJSC_NSA_ILi0EEESW_EEEEENS5_IJNS4_10UnderscoreESZ_SZ_EEEEENS4_13SM90_TMA_LOADENS4_14ComposedLayoutINS4_7SwizzleILi3ELi4ELi3EEENS4_18smem_ptr_flag_bitsILi16EEENSV_INS5_IJNSA_ILi8EEESI_EEENS5_IJSI_SC_EEEEEEEvNS4_8identityENS4_23SM90_TMA_LOAD_MULTICASTES1C_vS1D_EENS_8epilogue10collective6detail29Sm90TmaWarpSpecializedAdapterINS1H_15DefaultEpilogueISK_SL_SL_NS1G_6thread17LinearCombinationISK_Li1EffLNS1L_9ScaleType4KindE0ELNS_15FloatRoundStyleE2ESK_EENS1_15EpilogueDefaultEEEEEvvEEEEvNT_6ParamsE --------------------------
	.section	.nv.shared._ZN7cutlass13device_kernelINS_4gemm6kernel13GemmUniversalIN4cute5tupleIJiiiiEEENS1_10collective13CollectiveMmaINS1_34MainloopSm90TmaGmmaWarpSpecializedILi3ENS5_IJNS4_1CILi2EEENSA_ILi1EEESC_EEENS1_35KernelTmaWarpSpecializedCooperativeEEENS5_IJNSA_ILi128EEENSA_ILi256EEENSA_ILi64EEEEEENS_6half_tENS5_IJlSC_lEEESK_SL_NS4_8TiledMMAINS4_8MMA_AtomIJNS4_4SM904GMMA26MMA_64x256x16_F32F16F16_SSILNSP_5MajorE0ELSR_0ELNSP_7ScaleInE1ELSS_1EEEEEENS4_6LayoutISD_NS5_IJSC_NSA_ILi0EEESW_EEEEENS5_IJNS4_10UnderscoreESZ_SZ_EEEEENS4_13SM90_TMA_LOADENS4_14ComposedLayoutINS4_7SwizzleILi3ELi4ELi3EEENS4_18smem_ptr_flag_bitsILi16EEENSV_INS5_IJNSA_ILi8EEESI_EEENS5_IJSI_SC_EEEEEEEvNS4_8identityENS4_23SM90_TMA_LOAD_MULTICASTES1C_vS1D_EENS_8epilogue10collective6detail29Sm90TmaWarpSpecializedAdapterINS1H_15DefaultEpilogueISK_SL_SL_NS1G_6thread17LinearCombinationISK_Li1EffLNS1L_9ScaleType4KindE0ELNS_15FloatRoundStyleE2ESK_EENS1_15EpilogueDefaultEEEEEvvEEEEvNT_6ParamsE,"aw",@nobits
	.sectionflags	@""
	.align	16
	.zero		1024


//--------------------- .nv.shared.reserved.0     --------------------------
	.section	.nv.shared.reserved.0,"aw",@nobits
	.weak		__nv_reservedSMEM_offset_0_alias
	.size		__nv_reservedSMEM_offset_0_alias, 0, 0
	.other		__nv_reservedSMEM_offset_0_alias,@"STO_CUDA_RESERVED_SHARED STV_DEFAULT"
__nv_reservedSMEM_offset_0_alias:
	.zero		0


//--------------------- .nv.global                --------------------------
	.section	.nv.global,"aw",@nobits
.nv.global:
	.type		_ZN39_INTERNAL_93e24114_4_k_cu_3fc98844_37384cute1_E,@object
	.size		_ZN39_INTERNAL_93e24114_4_k_cu_3fc98844_37384cute1_E,(_ZN39_INTERNAL_93e24114_4_k_cu_3fc98844_37384cuda3std3__45__cpo6cbeginE - _ZN39_INTERNAL_93e24114_4_k_cu_3fc98844_37384cute1_E)
_ZN39_INTERNAL_93e24114_4_k_cu_3fc98844_37384cute1_E:
	.zero		1
	.type		_ZN39_INTERNAL_93e24114_4_k_cu_3fc98844_37384cuda3std3__45__cpo6cbeginE,@object
	.size		_ZN39_INTERNAL_93e24114_4_k_cu_3fc98844_37384cuda3std3__45__cpo6cbeginE,(_ZN39_INTERNAL_93e24114_4_k_cu_3fc98844_37384cuda3std3__48in_placeE - _ZN39_INTERNAL_93e24114_4_k_cu_3fc98844_37384cuda3std3__45__cpo6cbeginE)
_ZN39_INTERNAL_93e24114_4_k_cu_3fc98844_37384cuda3std3__45__cpo6cbeginE:
	.zero		1
	.type		_ZN39_INTERNAL_93e24114_4_k_cu_3fc98844_37384cuda3std3__48in_placeE,@object
	.size		_ZN39_INTERNAL_93e24114_4_k_cu_3fc98844_37384cuda3std3__48in_placeE,(_ZN39_INTERNAL_93e24114_4_k_cu_3fc98844_37384cuda3std6ranges3__45__cpo9iter_moveE - _ZN39_INTERNAL_93e24114_4_k_cu_3fc98844_37384cuda3std3__48in_placeE)
_ZN39_INTERNAL_93e24114_4_k_cu_3fc98844_37384cuda3std3__48in_placeE:
	.zero		1
	.type		_ZN39_INTERNAL_93e24114_4_k_cu_3fc98844_37384cuda3std6ranges3__45__cpo9iter_moveE,@object
	.size		_ZN39_INTERNAL_93e24114_4_k_cu_3fc98844_37384cuda3std6ranges3__45__cpo9iter_moveE,(_ZN39_INTERNAL_93e24114_4_k_cu_3fc98844_37384cuda3std3__45__cpo5beginE - _ZN39_INTERNAL_93e24114_4_k_cu_3fc98844_37384cuda3std6ranges3__45__cpo9iter_moveE)
_ZN39_INTERNAL_93e24114_4_k_cu_3fc98844_37384cuda3std6ranges3__45__cpo9iter_moveE:
	.zero		1
	.type		_ZN39_INTERNAL_93e24114_4_k_cu_3fc98844_37384cuda3std3__45__cpo5beginE,@object
	.size		_ZN39_INTERNAL_93e24114_4_k_cu_3fc98844_37384cuda3std3__45__cpo5beginE,(_ZN39_INTERNAL_93e24114_4_k_cu_3fc98844_37384cuda3std3__441_GLOBAL__N__93e24114_4_k_cu_3fc98844_37386ignoreE - _ZN39_INTERNAL_93e24114_4_k_cu_3fc98844_37384cuda3std3__45__cpo5beginE)
_ZN39_INTERNAL_93e24114_4_k_cu_3fc98844_37384cuda3std3__45__cpo5beginE:
	.zero		1
	.type		_ZN39_INTERNAL_93e24114_4_k_cu_3fc98844_37384cuda3std3__441_GLOBAL__N__93e24114_4_k_cu_3fc98844_37386ignoreE,@object
	.size		_ZN39_INTERNAL_93e24114_4_k_cu_3fc98844_37384cuda3std3__441_GLOBAL__N__93e24114_4_k_cu_3fc98844_37386ignoreE,(_ZN39_INTERNAL_93e24114_4_k_cu_3fc98844_37384cute7productE - _ZN39_INTERNAL_93e24114_4_k_cu_3fc98844_37384cuda3std3__441_GLOBAL__N__93e24114_4_k_cu_3fc98844_37386ignoreE)
_ZN39_INTERNAL_93e24114_4_k_cu_3fc98844_37384cuda3std3__441_GLOBAL__N__93e24114_4_k_cu_3fc98844_37386ignoreE:
	.zero		1
	.type		_ZN39_INTERNAL_93e24114_4_k_cu_3fc98844_37384cute7productE,@object
	.size		_ZN39_INTERNAL_93e24114_4_k_cu_3fc98844_37384cute7productE,(_ZN39_INTERNAL_93e24114_4_k_cu_3fc98844_37384cuda3std3__45__cpo3endE - _ZN39_INTERNAL_93e24114_4_k_cu_3fc98844_37384cute7productE)
_ZN39_INTERNAL_93e24114_4_k_cu_3fc98844_37384cute7productE:
	.zero		1
	.type		_ZN39_INTERNAL_93e24114_4_k_cu_3fc98844_37384cuda3std3__45__cpo3endE,@object
	.size		_ZN39_INTERNAL_93e24114_4_k_cu_3fc98844_37384cuda3std3__45__cpo3endE,(_ZN39_INTERNAL_93e24114_4_k_cu_3fc98844_37384cuda3std3__419piecewise_constructE - _ZN39_INTERNAL_93e24114_4_k_cu_3fc98844_37384cuda3std3__45__cpo3endE)
_ZN39_INTERNAL_93e24114_4_k_cu_3fc98844_37384cuda3std3__45__cpo3endE:
	.zero		1
	.type		_ZN39_INTERNAL_93e24114_4_k_cu_3fc98844_37384cuda3std3__419piecewise_constructE,@object
	.size		_ZN39_INTERNAL_93e24114_4_k_cu_3fc98844_37384cuda3std3__419piecewise_constructE,(_ZN39_INTERNAL_93e24114_4_k_cu_3fc98844_37384cuda3std3__45__cpo4cendE - _ZN39_INTERNAL_93e24114_4_k_cu_3fc98844_37384cuda3std3__419piecewise_constructE)
_ZN39_INTERNAL_93e24114_4_k_cu_3fc98844_37384cuda3std3__419piecewise_constructE:
	.zero		1
	.type		_ZN39_INTERNAL_93e24114_4_k_cu_3fc98844_37384cuda3std3__45__cpo4cendE,@object
	.size		_ZN39_INTERNAL_93e24114_4_k_cu_3fc98844_37384cuda3std3__45__cpo4cendE,(_ZN39_INTERNAL_93e24114_4_k_cu_3fc98844_37384cuda3std6ranges3__45__cpo4swapE - _ZN39_INTERNAL_93e24114_4_k_cu_3fc98844_37384cuda3std3__45__cpo4cendE)
_ZN39_INTERNAL_93e24114_4_k_cu_3fc98844_37384cuda3std3__45__cpo4cendE:
	.zero		1
	.type		_ZN39_INTERNAL_93e24114_4_k_cu_3fc98844_37384cuda3std6ranges3__45__cpo4swapE,@object
	.size		_ZN39_INTERNAL_93e24114_4_k_cu_3fc98844_37384cuda3std6ranges3__45__cpo4swapE,(.L_8 - _ZN39_INTERNAL_93e24114_4_k_cu_3fc98844_37384cuda3std6ranges3__45__cpo4swapE)
_ZN39_INTERNAL_93e24114_4_k_cu_3fc98844_37384cuda3std6ranges3__45__cpo4swapE:
	.zero		1
.L_8:


//--------------------- .nv.constant0._ZN7cutlass13device_kernelINS_4gemm6kernel13GemmUniversalIN4cute5tupleIJiiiiEEENS1_10collective13CollectiveMmaINS1_34MainloopSm90TmaGmmaWarpSpecializedILi3ENS5_IJNS4_1CILi2EEENSA_ILi1EEESC_EEENS1_35KernelTmaWarpSpecializedCooperativeEEENS5_IJNSA_ILi128EEENSA_ILi256EEENSA_ILi64EEEEEENS_6half_tENS5_IJlSC_lEEESK_SL_NS4_8TiledMMAINS4_8MMA_AtomIJNS4_4SM904GMMA26MMA_64x256x16_F32F16F16_SSILNSP_5MajorE0ELSR_0ELNSP_7ScaleInE1ELSS_1EEEEEENS4_6LayoutISD_NS5_IJSC_NSA_ILi0EEESW_EEEEENS5_IJNS4_10UnderscoreESZ_SZ_EEEEENS4_13SM90_TMA_LOADENS4_14ComposedLayoutINS4_7SwizzleILi3ELi4ELi3EEENS4_18smem_ptr_flag_bitsILi16EEENSV_INS5_IJNSA_ILi8EEESI_EEENS5_IJSI_SC_EEEEEEEvNS4_8identityENS4_23SM90_TMA_LOAD_MULTICASTES1C_vS1D_EENS_8epilogue10collective6detail29Sm90TmaWarpSpecializedAdapterINS1H_15DefaultEpilogueISK_SL_SL_NS1G_6thread17LinearCombinationISK_Li1EffLNS1L_9ScaleType4KindE0ELNS_15FloatRoundStyleE2ESK_EENS1_15EpilogueDefaultEEEEEvvEEEEvNT_6ParamsE --------------------------
	.section	.nv.constant0._ZN7cutlass13device_kernelINS_4gemm6kernel13GemmUniversalIN4cute5tupleIJiiiiEEENS1_10collective13CollectiveMmaINS1_34MainloopSm90TmaGmmaWarpSpecializedILi3ENS5_IJNS4_1CILi2EEENSA_ILi1EEESC_EEENS1_35KernelTmaWarpSpecializedCooperativeEEENS5_IJNSA_ILi128EEENSA_ILi256EEENSA_ILi64EEEEEENS_6half_tENS5_IJlSC_lEEESK_SL_NS4_8TiledMMAINS4_8MMA_AtomIJNS4_4SM904GMMA26MMA_64x256x16_F32F16F16_SSILNSP_5MajorE0ELSR_0ELNSP_7ScaleInE1ELSS_1EEEEEENS4_6LayoutISD_NS5_IJSC_NSA_ILi0EEESW_EEEEENS5_IJNS4_10UnderscoreESZ_SZ_EEEEENS4_13SM90_TMA_LOADENS4_14ComposedLayoutINS4_7SwizzleILi3ELi4ELi3EEENS4_18smem_ptr_flag_bitsILi16EEENSV_INS5_IJNSA_ILi8EEESI_EEENS5_IJSI_SC_EEEEEEEvNS4_8identityENS4_23SM90_TMA_LOAD_MULTICASTES1C_vS1D_EENS_8epilogue10collective6detail29Sm90TmaWarpSpecializedAdapterINS1H_15DefaultEpilogueISK_SL_SL_NS1G_6thread17LinearCombinationISK_Li1EffLNS1L_9ScaleType4KindE0ELNS_15FloatRoundStyleE2ESK_EENS1_15EpilogueDefaultEEEEEvvEEEEvNT_6ParamsE,"a",@progbits
	.sectionflags	@""
	.align	4
.nv.constant0._ZN7cutlass13device_kernelINS_4gemm6kernel13GemmUniversalIN4cute5tupleIJiiiiEEENS1_10collective13CollectiveMmaINS1_34MainloopSm90TmaGmmaWarpSpecializedILi3ENS5_IJNS4_1CILi2EEENSA_ILi1EEESC_EEENS1_35KernelTmaWarpSpecializedCooperativeEEENS5_IJNSA_ILi128EEENSA_ILi256EEENSA_ILi64EEEEEENS_6half_tENS5_IJlSC_lEEESK_SL_NS4_8TiledMMAINS4_8MMA_AtomIJNS4_4SM904GMMA26MMA_64x256x16_F32F16F16_SSILNSP_5MajorE0ELSR_0ELNSP_7ScaleInE1ELSS_1EEEEEENS4_6LayoutISD_NS5_IJSC_NSA_ILi0EEESW_EEEEENS5_IJNS4_10UnderscoreESZ_SZ_EEEEENS4_13SM90_TMA_LOADENS4_14ComposedLayoutINS4_7SwizzleILi3ELi4ELi3EEENS4_18smem_ptr_flag_bitsILi16EEENSV_INS5_IJNSA_ILi8EEESI_EEENS5_IJSI_SC_EEEEEEEvNS4_8identityENS4_23SM90_TMA_LOAD_MULTICASTES1C_vS1D_EENS_8epilogue10collective6detail29Sm90TmaWarpSpecializedAdapterINS1H_15DefaultEpilogueISK_SL_SL_NS1G_6thread17LinearCombinationISK_Li1EffLNS1L_9ScaleType4KindE0ELNS_15FloatRoundStyleE2ESK_EENS1_15EpilogueDefaultEEEEEvvEEEEvNT_6ParamsE:
	.zero		1664


//--------------------- SYMBOLS --------------------------

	.type		.nv.reservedSmem.offset0,@object
	.size		.nv.reservedSmem.offset0,0x4
	.type		__assertfail,@function
